//
// Generated by NVIDIA NVVM Compiler
//
// Compiler Build ID: CL-36424714
// Cuda compilation tools, release 13.0, V13.0.88
// Based on NVVM 20.0.0
//

.version 9.0
.target sm_100
.address_size 64

	// .globl	_Z11matrix_multPfjjS_jjS_
// _ZZ11matrix_multPfjjS_jjS_E2S1 has been demoted
// _ZZ11matrix_multPfjjS_jjS_E2S2 has been demoted

.visible .entry _Z11matrix_multPfjjS_jjS_(
	.param .u64 .ptr .align 1 _Z11matrix_multPfjjS_jjS__param_0,
	.param .u32 _Z11matrix_multPfjjS_jjS__param_1,
	.param .u32 _Z11matrix_multPfjjS_jjS__param_2,
	.param .u64 .ptr .align 1 _Z11matrix_multPfjjS_jjS__param_3,
	.param .u32 _Z11matrix_multPfjjS_jjS__param_4,
	.param .u32 _Z11matrix_multPfjjS_jjS__param_5,
	.param .u64 .ptr .align 1 _Z11matrix_multPfjjS_jjS__param_6
)
{
	.reg .pred 	%p<11>;
	.reg .b32 	%r<42>;
	.reg .b32 	%f<108>;
	.reg .b64 	%rd<13>;
	// demoted variable
	.shared .align 4 .b8 _ZZ11matrix_multPfjjS_jjS_E2S1[4096];
	// demoted variable
	.shared .align 4 .b8 _ZZ11matrix_multPfjjS_jjS_E2S2[4096];
	ld.param.u64 	%rd4, [_Z11matrix_multPfjjS_jjS__param_0];
	ld.param.u32 	%r23, [_Z11matrix_multPfjjS_jjS__param_1];
	ld.param.u64 	%rd5, [_Z11matrix_multPfjjS_jjS__param_3];
	ld.param.u32 	%r24, [_Z11matrix_multPfjjS_jjS__param_4];
	ld.param.u32 	%r25, [_Z11matrix_multPfjjS_jjS__param_5];
	ld.param.u64 	%rd3, [_Z11matrix_multPfjjS_jjS__param_6];
	cvta.to.global.u64 	%rd1, %rd5;
	cvta.to.global.u64 	%rd2, %rd4;
	mov.u32 	%r37, %tid.x;
	mov.u32 	%r39, %tid.y;
	mov.u32 	%r26, %ctaid.x;
	mov.u32 	%r27, %ntid.x;
	mad.lo.s32 	%r3, %r26, %r27, %r37;
	mov.u32 	%r28, %ctaid.y;
	mov.u32 	%r29, %ntid.y;
	mad.lo.s32 	%r4, %r28, %r29, %r39;
	add.s32 	%r30, %r24, -1;
	shr.u32 	%r31, %r30, 5;
	shl.b32 	%r32, %r39, 7;
	mov.u32 	%r33, _ZZ11matrix_multPfjjS_jjS_E2S1;
	add.s32 	%r5, %r33, %r32;
	shl.b32 	%r34, %r37, 2;
	add.s32 	%r6, %r5, %r34;
	mov.u32 	%r35, _ZZ11matrix_multPfjjS_jjS_E2S2;
	add.s32 	%r8, %r35, %r34;
	add.s32 	%r7, %r8, %r32;
	neg.s32 	%r41, %r31;
	mad.lo.s32 	%r40, %r24, %r3, %r39;
	mad.lo.s32 	%r38, %r37, %r23, %r4;
	shl.b32 	%r12, %r23, 5;
	mov.f32 	%f105, 0f00000000;
$L__BB0_1:
	setp.ge.u32 	%p1, %r4, %r23;
	setp.ge.u32 	%p2, %r37, %r24;
	mov.f32 	%f106, 0f00000000;
	or.pred  	%p3, %p1, %p2;
	@%p3 bra 	$L__BB0_3;
	mul.wide.u32 	%rd6, %r38, 4;
	add.s64 	%rd7, %rd2, %rd6;
	ld.global.f32 	%f106, [%rd7];
$L__BB0_3:
	setp.ge.u32 	%p4, %r3, %r25;
	st.shared.f32 	[%r6], %f106;
	bar.sync 	0;
	setp.ge.u32 	%p5, %r39, %r24;
	mov.f32 	%f107, 0f00000000;
	or.pred  	%p6, %p4, %p5;
	@%p6 bra 	$L__BB0_5;
	mul.wide.u32 	%rd8, %r40, 4;
	add.s64 	%rd9, %rd1, %rd8;
	ld.global.f32 	%f107, [%rd9];
$L__BB0_5:
	st.shared.f32 	[%r7], %f107;
	bar.sync 	0;
	ld.shared.f32 	%f10, [%r5];
	ld.shared.f32 	%f11, [%r8];
	fma.rn.f32 	%f12, %f10, %f11, %f105;
	ld.shared.f32 	%f13, [%r5+4];
	ld.shared.f32 	%f14, [%r8+128];
	fma.rn.f32 	%f15, %f13, %f14, %f12;
	ld.shared.f32 	%f16, [%r5+8];
	ld.shared.f32 	%f17, [%r8+256];
	fma.rn.f32 	%f18, %f16, %f17, %f15;
	ld.shared.f32 	%f19, [%r5+12];
	ld.shared.f32 	%f20, [%r8+384];
	fma.rn.f32 	%f21, %f19, %f20, %f18;
	ld.shared.f32 	%f22, [%r5+16];
	ld.shared.f32 	%f23, [%r8+512];
	fma.rn.f32 	%f24, %f22, %f23, %f21;
	ld.shared.f32 	%f25, [%r5+20];
	ld.shared.f32 	%f26, [%r8+640];
	fma.rn.f32 	%f27, %f25, %f26, %f24;
	ld.shared.f32 	%f28, [%r5+24];
	ld.shared.f32 	%f29, [%r8+768];
	fma.rn.f32 	%f30, %f28, %f29, %f27;
	ld.shared.f32 	%f31, [%r5+28];
	ld.shared.f32 	%f32, [%r8+896];
	fma.rn.f32 	%f33, %f31, %f32, %f30;
	ld.shared.f32 	%f34, [%r5+32];
	ld.shared.f32 	%f35, [%r8+1024];
	fma.rn.f32 	%f36, %f34, %f35, %f33;
	ld.shared.f32 	%f37, [%r5+36];
	ld.shared.f32 	%f38, [%r8+1152];
	fma.rn.f32 	%f39, %f37, %f38, %f36;
	ld.shared.f32 	%f40, [%r5+40];
	ld.shared.f32 	%f41, [%r8+1280];
	fma.rn.f32 	%f42, %f40, %f41, %f39;
	ld.shared.f32 	%f43, [%r5+44];
	ld.shared.f32 	%f44, [%r8+1408];
	fma.rn.f32 	%f45, %f43, %f44, %f42;
	ld.shared.f32 	%f46, [%r5+48];
	ld.shared.f32 	%f47, [%r8+1536];
	fma.rn.f32 	%f48, %f46, %f47, %f45;
	ld.shared.f32 	%f49, [%r5+52];
	ld.shared.f32 	%f50, [%r8+1664];
	fma.rn.f32 	%f51, %f49, %f50, %f48;
	ld.shared.f32 	%f52, [%r5+56];
	ld.shared.f32 	%f53, [%r8+1792];
	fma.rn.f32 	%f54, %f52, %f53, %f51;
	ld.shared.f32 	%f55, [%r5+60];
	ld.shared.f32 	%f56, [%r8+1920];
	fma.rn.f32 	%f57, %f55, %f56, %f54;
	ld.shared.f32 	%f58, [%r5+64];
	ld.shared.f32 	%f59, [%r8+2048];
	fma.rn.f32 	%f60, %f58, %f59, %f57;
	ld.shared.f32 	%f61, [%r5+68];
	ld.shared.f32 	%f62, [%r8+2176];
	fma.rn.f32 	%f63, %f61, %f62, %f60;
	ld.shared.f32 	%f64, [%r5+72];
	ld.shared.f32 	%f65, [%r8+2304];
	fma.rn.f32 	%f66, %f64, %f65, %f63;
	ld.shared.f32 	%f67, [%r5+76];
	ld.shared.f32 	%f68, [%r8+2432];
	fma.rn.f32 	%f69, %f67, %f68, %f66;
	ld.shared.f32 	%f70, [%r5+80];
	ld.shared.f32 	%f71, [%r8+2560];
	fma.rn.f32 	%f72, %f70, %f71, %f69;
	ld.shared.f32 	%f73, [%r5+84];
	ld.shared.f32 	%f74, [%r8+2688];
	fma.rn.f32 	%f75, %f73, %f74, %f72;
	ld.shared.f32 	%f76, [%r5+88];
	ld.shared.f32 	%f77, [%r8+2816];
	fma.rn.f32 	%f78, %f76, %f77, %f75;
	ld.shared.f32 	%f79, [%r5+92];
	ld.shared.f32 	%f80, [%r8+2944];
	fma.rn.f32 	%f81, %f79, %f80, %f78;
	ld.shared.f32 	%f82, [%r5+96];
	ld.shared.f32 	%f83, [%r8+3072];
	fma.rn.f32 	%f84, %f82, %f83, %f81;
	ld.shared.f32 	%f85, [%r5+100];
	ld.shared.f32 	%f86, [%r8+3200];
	fma.rn.f32 	%f87, %f85, %f86, %f84;
	ld.shared.f32 	%f88, [%r5+104];
	ld.shared.f32 	%f89, [%r8+3328];
	fma.rn.f32 	%f90, %f88, %f89, %f87;
	ld.shared.f32 	%f91, [%r5+108];
	ld.shared.f32 	%f92, [%r8+3456];
	fma.rn.f32 	%f93, %f91, %f92, %f90;
	ld.shared.f32 	%f94, [%r5+112];
	ld.shared.f32 	%f95, [%r8+3584];
	fma.rn.f32 	%f96, %f94, %f95, %f93;
	ld.shared.f32 	%f97, [%r5+116];
	ld.shared.f32 	%f98, [%r8+3712];
	fma.rn.f32 	%f99, %f97, %f98, %f96;
	ld.shared.f32 	%f100, [%r5+120];
	ld.shared.f32 	%f101, [%r8+3840];
	fma.rn.f32 	%f102, %f100, %f101, %f99;
	ld.shared.f32 	%f103, [%r5+124];
	ld.shared.f32 	%f104, [%r8+3968];
	fma.rn.f32 	%f105, %f103, %f104, %f102;
	bar.sync 	0;
	add.s32 	%r41, %r41, 1;
	add.s32 	%r40, %r40, 32;
	add.s32 	%r39, %r39, 32;
	add.s32 	%r38, %r38, %r12;
	add.s32 	%r37, %r37, 32;
	setp.ne.s32 	%p7, %r41, 1;
	@%p7 bra 	$L__BB0_1;
	setp.ge.u32 	%p8, %r3, %r25;
	setp.ge.u32 	%p9, %r4, %r23;
	or.pred  	%p10, %p9, %p8;
	@%p10 bra 	$L__BB0_8;
	mad.lo.s32 	%r36, %r23, %r3, %r4;
	cvta.to.global.u64 	%rd10, %rd3;
	mul.wide.u32 	%rd11, %r36, 4;
	add.s64 	%rd12, %rd10, %rd11;
	st.global.f32 	[%rd12], %f105;
$L__BB0_8:
	ret;

}
	// .globl	_Z15flattenOnDevicePfS_iiiiiiiiii
.visible .entry _Z15flattenOnDevicePfS_iiiiiiiiii(
	.param .u64 .ptr .align 1 _Z15flattenOnDevicePfS_iiiiiiiiii_param_0,
	.param .u64 .ptr .align 1 _Z15flattenOnDevicePfS_iiiiiiiiii_param_1,
	.param .u32 _Z15flattenOnDevicePfS_iiiiiiiiii_param_2,
	.param .u32 _Z15flattenOnDevicePfS_iiiiiiiiii_param_3,
	.param .u32 _Z15flattenOnDevicePfS_iiiiiiiiii_param_4,
	.param .u32 _Z15flattenOnDevicePfS_iiiiiiiiii_param_5,
	.param .u32 _Z15flattenOnDevicePfS_iiiiiiiiii_param_6,
	.param .u32 _Z15flattenOnDevicePfS_iiiiiiiiii_param_7,
	.param .u32 _Z15flattenOnDevicePfS_iiiiiiiiii_param_8,
	.param .u32 _Z15flattenOnDevicePfS_iiiiiiiiii_param_9,
	.param .u32 _Z15flattenOnDevicePfS_iiiiiiiiii_param_10,
	.param .u32 _Z15flattenOnDevicePfS_iiiiiiiiii_param_11
)
{
	.reg .pred 	%p<2>;
	.reg .b32 	%r<45>;
	.reg .b32 	%f<2>;
	.reg .b64 	%rd<9>;

	ld.param.u64 	%rd1, [_Z15flattenOnDevicePfS_iiiiiiiiii_param_0];
	ld.param.u64 	%rd2, [_Z15flattenOnDevicePfS_iiiiiiiiii_param_1];
	ld.param.u32 	%r4, [_Z15flattenOnDevicePfS_iiiiiiiiii_param_2];
	ld.param.u32 	%r5, [_Z15flattenOnDevicePfS_iiiiiiiiii_param_3];
	ld.param.u32 	%r6, [_Z15flattenOnDevicePfS_iiiiiiiiii_param_4];
	ld.param.u32 	%r7, [_Z15flattenOnDevicePfS_iiiiiiiiii_param_5];
	ld.param.u32 	%r8, [_Z15flattenOnDevicePfS_iiiiiiiiii_param_6];
	ld.param.u32 	%r9, [_Z15flattenOnDevicePfS_iiiiiiiiii_param_7];
	ld.param.u32 	%r10, [_Z15flattenOnDevicePfS_iiiiiiiiii_param_8];
	ld.param.u32 	%r11, [_Z15flattenOnDevicePfS_iiiiiiiiii_param_9];
	ld.param.u32 	%r12, [_Z15flattenOnDevicePfS_iiiiiiiiii_param_11];
	mov.u32 	%r13, %ctaid.x;
	mov.u32 	%r14, %ntid.x;
	mov.u32 	%r15, %tid.x;
	mad.lo.s32 	%r1, %r13, %r14, %r15;
	mul.lo.s32 	%r2, %r9, %r9;
	mul.lo.s32 	%r3, %r2, %r10;
	div.s32 	%r16, %r1, %r3;
	setp.gt.s32 	%p1, %r16, 0;
	@%p1 bra 	$L__BB1_2;
	cvta.to.global.u64 	%rd3, %rd1;
	cvta.to.global.u64 	%rd4, %rd2;
	rem.s32 	%r17, %r1, %r9;
	add.s32 	%r18, %r4, -1;
	div.s32 	%r19, %r1, %r2;
	mul.lo.s32 	%r20, %r19, %r2;
	sub.s32 	%r21, %r1, %r20;
	div.s32 	%r22, %r21, %r9;
	mul.lo.s32 	%r23, %r22, %r9;
	shr.s32 	%r24, %r5, 31;
	shr.u32 	%r25, %r24, 30;
	add.s32 	%r26, %r5, %r25;
	shr.s32 	%r27, %r26, 2;
	add.s32 	%r28, %r1, 1;
	div.s32 	%r29, %r28, %r2;
	sub.s32 	%r30, %r7, %r4;
	mad.lo.s32 	%r31, %r27, %r18, %r11;
	mad.lo.s32 	%r32, %r31, %r10, %r29;
	mad.lo.s32 	%r33, %r12, %r30, %r30;
	mad.lo.s32 	%r34, %r32, %r6, %r33;
	mul.lo.s32 	%r35, %r8, %r6;
	mad.lo.s32 	%r36, %r22, %r12, %r17;
	mad.lo.s32 	%r37, %r35, %r10, %r33;
	add.s32 	%r38, %r37, %r17;
	add.s32 	%r39, %r38, %r21;
	sub.s32 	%r40, %r23, %r21;
	add.s32 	%r41, %r39, %r40;
	mad.lo.s32 	%r42, %r36, %r18, %r41;
	mad.lo.s32 	%r43, %r34, %r19, %r42;
	mad.lo.s32 	%r44, %r3, %r8, %r1;
	mul.wide.s32 	%rd5, %r44, 4;
	add.s64 	%rd6, %rd3, %rd5;
	ld.global.f32 	%f1, [%rd6];
	mul.wide.s32 	%rd7, %r43, 4;
	add.s64 	%rd8, %rd4, %rd7;
	st.global.f32 	[%rd8], %f1;
$L__BB1_2:
	ret;

}
	// .globl	_Z14im2colOnDevicejPfS_iiiiii
.visible .entry _Z14im2colOnDevicejPfS_iiiiii(
	.param .u32 _Z14im2colOnDevicejPfS_iiiiii_param_0,
	.param .u64 .ptr .align 1 _Z14im2colOnDevicejPfS_iiiiii_param_1,
	.param .u64 .ptr .align 1 _Z14im2colOnDevicejPfS_iiiiii_param_2,
	.param .u32 _Z14im2colOnDevicejPfS_iiiiii_param_3,
	.param .u32 _Z14im2colOnDevicejPfS_iiiiii_param_4,
	.param .u32 _Z14im2colOnDevicejPfS_iiiiii_param_5,
	.param .u32 _Z14im2colOnDevicejPfS_iiiiii_param_6,
	.param .u32 _Z14im2colOnDevicejPfS_iiiiii_param_7,
	.param .u32 _Z14im2colOnDevicejPfS_iiiiii_param_8
)
{
	.reg .pred 	%p<15>;
	.reg .b32 	%r<72>;
	.reg .b32 	%f<16>;
	.reg .b64 	%rd<22>;

	ld.param.u64 	%rd4, [_Z14im2colOnDevicejPfS_iiiiii_param_1];
	ld.param.u64 	%rd5, [_Z14im2colOnDevicejPfS_iiiiii_param_2];
	ld.param.u32 	%r38, [_Z14im2colOnDevicejPfS_iiiiii_param_3];
	ld.param.u32 	%r39, [_Z14im2colOnDevicejPfS_iiiiii_param_4];
	ld.param.u32 	%r42, [_Z14im2colOnDevicejPfS_iiiiii_param_5];
	ld.param.u32 	%r43, [_Z14im2colOnDevicejPfS_iiiiii_param_6];
	ld.param.u32 	%r40, [_Z14im2colOnDevicejPfS_iiiiii_param_7];
	ld.param.u32 	%r41, [_Z14im2colOnDevicejPfS_iiiiii_param_8];
	cvta.to.global.u64 	%rd1, %rd4;
	cvta.to.global.u64 	%rd2, %rd5;
	mov.u32 	%r44, %ctaid.x;
	mov.u32 	%r45, %ntid.x;
	mov.u32 	%r46, %tid.x;
	mad.lo.s32 	%r1, %r44, %r45, %r46;
	div.s32 	%r2, %r1, %r41;
	div.s32 	%r61, %r2, %r42;
	mul.lo.s32 	%r47, %r61, %r42;
	sub.s32 	%r4, %r2, %r47;
	setp.ge.s32 	%p1, %r61, %r43;
	setp.lt.s32 	%p2, %r42, 0;
	setp.lt.s32 	%p3, %r40, 1;
	or.pred  	%p4, %p2, %p3;
	or.pred  	%p5, %p4, %p1;
	@%p5 bra 	$L__BB2_15;
	rem.s32 	%r48, %r1, %r41;
	setp.lt.s32 	%p6, %r41, 0;
	mul.lo.s32 	%r5, %r48, %r38;
	mad.lo.s32 	%r6, %r2, %r41, %r48;
	@%p6 bra 	$L__BB2_15;
	and.b32  	%r7, %r40, 7;
	and.b32  	%r8, %r40, 3;
	and.b32  	%r9, %r40, 2147483640;
	and.b32  	%r10, %r40, 1;
	neg.s32 	%r11, %r9;
	add.s64 	%rd3, %rd1, 16;
	mul.lo.s32 	%r12, %r6, %r40;
	mov.b32 	%r60, 0;
$L__BB2_3:
	setp.lt.u32 	%p7, %r40, 8;
	add.s32 	%r51, %r61, %r5;
	mul.lo.s32 	%r15, %r51, %r39;
	add.s32 	%r52, %r12, %r60;
	mul.lo.s32 	%r16, %r52, %r40;
	mov.b32 	%r68, 0;
	mov.u32 	%r67, %r4;
	@%p7 bra 	$L__BB2_6;
	add.s32 	%r63, %r4, %r15;
	mov.u32 	%r62, %r16;
	mov.u32 	%r64, %r11;
	mov.u32 	%r67, %r4;
$L__BB2_5:
	.pragma "nounroll";
	mul.wide.s32 	%rd6, %r63, 4;
	add.s64 	%rd7, %rd2, %rd6;
	mul.wide.s32 	%rd8, %r62, 4;
	add.s64 	%rd9, %rd3, %rd8;
	ld.global.f32 	%f1, [%rd7];
	st.global.f32 	[%rd9+-16], %f1;
	ld.global.f32 	%f2, [%rd7+4];
	st.global.f32 	[%rd9+-12], %f2;
	ld.global.f32 	%f3, [%rd7+8];
	st.global.f32 	[%rd9+-8], %f3;
	ld.global.f32 	%f4, [%rd7+12];
	st.global.f32 	[%rd9+-4], %f4;
	ld.global.f32 	%f5, [%rd7+16];
	st.global.f32 	[%rd9], %f5;
	ld.global.f32 	%f6, [%rd7+20];
	st.global.f32 	[%rd9+4], %f6;
	ld.global.f32 	%f7, [%rd7+24];
	st.global.f32 	[%rd9+8], %f7;
	ld.global.f32 	%f8, [%rd7+28];
	st.global.f32 	[%rd9+12], %f8;
	add.s32 	%r67, %r67, 8;
	add.s32 	%r64, %r64, 8;
	add.s32 	%r63, %r63, 8;
	add.s32 	%r62, %r62, 8;
	setp.ne.s32 	%p8, %r64, 0;
	mov.u32 	%r68, %r9;
	@%p8 bra 	$L__BB2_5;
$L__BB2_6:
	setp.eq.s32 	%p9, %r7, 0;
	@%p9 bra 	$L__BB2_14;
	add.s32 	%r53, %r7, -1;
	setp.lt.u32 	%p10, %r53, 3;
	@%p10 bra 	$L__BB2_9;
	add.s32 	%r54, %r67, %r15;
	mul.wide.s32 	%rd10, %r54, 4;
	add.s64 	%rd11, %rd2, %rd10;
	ld.global.f32 	%f9, [%rd11];
	add.s32 	%r55, %r68, %r16;
	mul.wide.s32 	%rd12, %r55, 4;
	add.s64 	%rd13, %rd1, %rd12;
	st.global.f32 	[%rd13], %f9;
	ld.global.f32 	%f10, [%rd11+4];
	st.global.f32 	[%rd13+4], %f10;
	ld.global.f32 	%f11, [%rd11+8];
	st.global.f32 	[%rd13+8], %f11;
	ld.global.f32 	%f12, [%rd11+12];
	st.global.f32 	[%rd13+12], %f12;
	add.s32 	%r67, %r67, 4;
	add.s32 	%r68, %r68, 4;
$L__BB2_9:
	setp.eq.s32 	%p11, %r8, 0;
	@%p11 bra 	$L__BB2_14;
	setp.eq.s32 	%p12, %r8, 1;
	@%p12 bra 	$L__BB2_12;
	add.s32 	%r56, %r67, %r15;
	mul.wide.s32 	%rd14, %r56, 4;
	add.s64 	%rd15, %rd2, %rd14;
	ld.global.f32 	%f13, [%rd15];
	add.s32 	%r57, %r68, %r16;
	mul.wide.s32 	%rd16, %r57, 4;
	add.s64 	%rd17, %rd1, %rd16;
	st.global.f32 	[%rd17], %f13;
	ld.global.f32 	%f14, [%rd15+4];
	st.global.f32 	[%rd17+4], %f14;
	add.s32 	%r67, %r67, 2;
	add.s32 	%r68, %r68, 2;
$L__BB2_12:
	setp.eq.s32 	%p13, %r10, 0;
	@%p13 bra 	$L__BB2_14;
	add.s32 	%r58, %r67, %r15;
	mul.wide.s32 	%rd18, %r58, 4;
	add.s64 	%rd19, %rd2, %rd18;
	ld.global.f32 	%f15, [%rd19];
	add.s32 	%r59, %r68, %r16;
	mul.wide.s32 	%rd20, %r59, 4;
	add.s64 	%rd21, %rd1, %rd20;
	st.global.f32 	[%rd21], %f15;
$L__BB2_14:
	add.s32 	%r61, %r61, 1;
	add.s32 	%r60, %r60, 1;
	setp.ne.s32 	%p14, %r60, %r40;
	@%p14 bra 	$L__BB2_3;
$L__BB2_15:
	ret;

}


// ===== COMPILED SASS (sm_100) =====

	.target	sm_100

	.elftype	@"ET_EXEC"


//--------------------- .note.nv.tkinfo           --------------------------
	.section	.note.nv.tkinfo,"",@"SHT_NOTE"
	.sectionflags	@"SHF_NOTE_NV_TKINFO"
	.tkinfo
        /*0018*/ 	.word	0x00000002
        /*0030*/ 	.string	""
        /*0030*/ 	.string	"ptxas"
        /*0030*/ 	.string	"Cuda compilation tools, release 13.0, V13.0.88"
        /*0030*/ 	.string	"Build cuda_13.0.r13.0/compiler.36424714_0"
        /*0030*/ 	.string	"-arch sm_100 -m 64 "



//--------------------- .note.nv.cuinfo           --------------------------
	.section	.note.nv.cuinfo,"",@"SHT_NOTE"
	.sectionflags	@"SHF_NOTE_NV_CUINFO"
        /*0018*/ 	.short	0x0002
        /*001a*/ 	.short	0x0064
        /*001c*/ 	.short	0x0082
	.zero		2


//--------------------- .nv.info                  --------------------------
	.section	.nv.info,"",@"SHT_CUDA_INFO"
	.align	4


	//----- nvinfo : EIATTR_REGCOUNT
	.align		4
        /*0000*/ 	.byte	0x04, 0x2f
        /*0002*/ 	.short	(.L_1 - .L_0)
	.align		4
.L_0:
        /*0004*/ 	.word	index@(_Z11matrix_multPfjjS_jjS_)
        /*0008*/ 	.word	0x00000020


	//----- nvinfo : EIATTR_FRAME_SIZE
	.align		4
.L_1:
        /*000c*/ 	.byte	0x04, 0x11
        /*000e*/ 	.short	(.L_3 - .L_2)
	.align		4
.L_2:
        /*0010*/ 	.word	index@(_Z11matrix_multPfjjS_jjS_)
        /*0014*/ 	.word	0x00000000


	//----- nvinfo : EIATTR_REGCOUNT
	.align		4
.L_3:
        /*0018*/ 	.byte	0x04, 0x2f
        /*001a*/ 	.short	(.L_5 - .L_4)
	.align		4
.L_4:
        /*001c*/ 	.word	index@(_Z15flattenOnDevicePfS_iiiiiiiiii)
        /*0020*/ 	.word	0x00000017


	//----- nvinfo : EIATTR_FRAME_SIZE
	.align		4
.L_5:
        /*0024*/ 	.byte	0x04, 0x11
        /*0026*/ 	.short	(.L_7 - .L_6)
	.align		4
.L_6:
        /*0028*/ 	.word	index@(_Z15flattenOnDevicePfS_iiiiiiiiii)
        /*002c*/ 	.word	0x00000000


	//----- nvinfo : EIATTR_REGCOUNT
	.align		4
.L_7:
        /*0030*/ 	.byte	0x04, 0x2f
        /*0032*/ 	.short	(.L_9 - .L_8)
	.align		4
.L_8:
        /*0034*/ 	.word	index@(_Z14im2colOnDevicejPfS_iiiiii)
        /*0038*/ 	.word	0x00000020


	//----- nvinfo : EIATTR_FRAME_SIZE
	.align		4
.L_9:
        /*003c*/ 	.byte	0x04, 0x11
        /*003e*/ 	.short	(.L_11 - .L_10)
	.align		4
.L_10:
        /*0040*/ 	.word	index@(_Z14im2colOnDevicejPfS_iiiiii)
        /*0044*/ 	.word	0x00000000


	//----- nvinfo : EIATTR_MIN_STACK_SIZE
	.align		4
.L_11:
        /*0048*/ 	.byte	0x04, 0x12
        /*004a*/ 	.short	(.L_13 - .L_12)
	.align		4
.L_12:
        /*004c*/ 	.word	index@(_Z14im2colOnDevicejPfS_iiiiii)
        /*0050*/ 	.word	0x00000000


	//----- nvinfo : EIATTR_MIN_STACK_SIZE
	.align		4
.L_13:
        /*0054*/ 	.byte	0x04, 0x12
        /*0056*/ 	.short	(.L_15 - .L_14)
	.align		4
.L_14:
        /*0058*/ 	.word	index@(_Z15flattenOnDevicePfS_iiiiiiiiii)
        /*005c*/ 	.word	0x00000000


	//----- nvinfo : EIATTR_MIN_STACK_SIZE
	.align		4
.L_15:
        /*0060*/ 	.byte	0x04, 0x12
        /*0062*/ 	.short	(.L_17 - .L_16)
	.align		4
.L_16:
        /*0064*/ 	.word	index@(_Z11matrix_multPfjjS_jjS_)
        /*0068*/ 	.word	0x00000000
.L_17:


//--------------------- .nv.compat                --------------------------
	.section	.nv.compat,"",@"SHT_CUDA_COMPAT_INFO"
	.align	4
        /*0000*/ 	.byte	0x02, 0x09, 0x00, 0x00, 0x02, 0x02, 0x01, 0x00, 0x02, 0x05, 0x05, 0x00, 0x03, 0x07, 0x01, 0x01
        /*0010*/ 	.byte	0x02, 0x03, 0x00, 0x00, 0x02, 0x06, 0x01, 0x00, 0x04, 0x0b, 0x08, 0x00, 0x09, 0x00, 0x00, 0x00
        /*0020*/ 	.byte	0x00, 0x00, 0x00, 0x00


//--------------------- .nv.info._Z14im2colOnDevicejPfS_iiiiii --------------------------
	.section	.nv.info._Z14im2colOnDevicejPfS_iiiiii,"",@"SHT_CUDA_INFO"
	.sectionflags	@""
	.align	4


	//----- nvinfo : EIATTR_CUDA_API_VERSION
	.align		4
        /*0000*/ 	.byte	0x04, 0x37
        /*0002*/ 	.short	(.L_19 - .L_18)
.L_18:
        /*0004*/ 	.word	0x00000082


	//----- nvinfo : EIATTR_KPARAM_INFO
	.align		4
.L_19:
        /*0008*/ 	.byte	0x04, 0x17
        /*000a*/ 	.short	(.L_21 - .L_20)
.L_20:
        /*000c*/ 	.word	0x00000000
        /*0010*/ 	.short	0x0008
        /*0012*/ 	.short	0x002c
        /*0014*/ 	.byte	0x00, 0xf0, 0x11, 0x00


	//----- nvinfo : EIATTR_KPARAM_INFO
	.align		4
.L_21:
        /*0018*/ 	.byte	0x04, 0x17
        /*001a*/ 	.short	(.L_23 - .L_22)
.L_22:
        /*001c*/ 	.word	0x00000000
        /*0020*/ 	.short	0x0007
        /*0022*/ 	.short	0x0028
        /*0024*/ 	.byte	0x00, 0xf0, 0x11, 0x00


	//----- nvinfo : EIATTR_KPARAM_INFO
	.align		4
.L_23:
        /*0028*/ 	.byte	0x04, 0x17
        /*002a*/ 	.short	(.L_25 - .L_24)
.L_24:
        /*002c*/ 	.word	0x00000000
        /*0030*/ 	.short	0x0006
        /*0032*/ 	.short	0x0024
        /*0034*/ 	.byte	0x00, 0xf0, 0x11, 0x00


	//----- nvinfo : EIATTR_KPARAM_INFO
	.align		4
.L_25:
        /*0038*/ 	.byte	0x04, 0x17
        /*003a*/ 	.short	(.L_27 - .L_26)
.L_26:
        /*003c*/ 	.word	0x00000000
        /*0040*/ 	.short	0x0005
        /*0042*/ 	.short	0x0020
        /*0044*/ 	.byte	0x00, 0xf0, 0x11, 0x00


	//----- nvinfo : EIATTR_KPARAM_INFO
	.align		4
.L_27:
        /*0048*/ 	.byte	0x04, 0x17
        /*004a*/ 	.short	(.L_29 - .L_28)
.L_28:
        /*004c*/ 	.word	0x00000000
        /*0050*/ 	.short	0x0004
        /*0052*/ 	.short	0x001c
        /*0054*/ 	.byte	0x00, 0xf0, 0x11, 0x00


	//----- nvinfo : EIATTR_KPARAM_INFO
	.align		4
.L_29:
        /*0058*/ 	.byte	0x04, 0x17
        /*005a*/ 	.short	(.L_31 - .L_30)
.L_30:
        /*005c*/ 	.word	0x00000000
        /*0060*/ 	.short	0x0003
        /*0062*/ 	.short	0x0018
        /*0064*/ 	.byte	0x00, 0xf0, 0x11, 0x00


	//----- nvinfo : EIATTR_KPARAM_INFO
	.align		4
.L_31:
        /*0068*/ 	.byte	0x04, 0x17
        /*006a*/ 	.short	(.L_33 - .L_32)
.L_32:
        /*006c*/ 	.word	0x00000000
        /*0070*/ 	.short	0x0002
        /*0072*/ 	.short	0x0010
        /*0074*/ 	.byte	0x00, 0xf5, 0x21, 0x00


	//----- nvinfo : EIATTR_KPARAM_INFO
	.align		4
.L_33:
        /*0078*/ 	.byte	0x04, 0x17
        /*007a*/ 	.short	(.L_35 - .L_34)
.L_34:
        /*007c*/ 	.word	0x00000000
        /*0080*/ 	.short	0x0001
        /*0082*/ 	.short	0x0008
        /*0084*/ 	.byte	0x00, 0xf5, 0x21, 0x00


	//----- nvinfo : EIATTR_KPARAM_INFO
	.align		4
.L_35:
        /*0088*/ 	.byte	0x04, 0x17
        /*008a*/ 	.short	(.L_37 - .L_36)
.L_36:
        /*008c*/ 	.word	0x00000000
        /*0090*/ 	.short	0x0000
        /*0092*/ 	.short	0x0000
        /*0094*/ 	.byte	0x00, 0xf0, 0x11, 0x00


	//----- nvinfo : EIATTR_SPARSE_MMA_MASK
	.align		4
.L_37:
        /*0098*/ 	.byte	0x03, 0x50
        /*009a*/ 	.short	0x0000


	//----- nvinfo : EIATTR_MAXREG_COUNT
	.align		4
        /*009c*/ 	.byte	0x03, 0x1b
        /*009e*/ 	.short	0x00ff


	//----- nvinfo : EIATTR_MERCURY_ISA_VERSION
	.align		4
        /*00a0*/ 	.byte	0x03, 0x5f
        /*00a2*/ 	.short	0x0101


	//----- nvinfo : EIATTR_VRC_CTA_INIT_COUNT
	.align		4
        /*00a4*/ 	.byte	0x02, 0x4a
	.zero		1
	.zero		1


	//----- nvinfo : EIATTR_EXIT_INSTR_OFFSETS
	.align		4
        /*00a8*/ 	.byte	0x04, 0x1c
        /*00aa*/ 	.short	(.L_39 - .L_38)


	//   ....[0]....
.L_38:
        /*00ac*/ 	.word	0x000003d0


	//   ....[1]....
        /*00b0*/ 	.word	0x00000400


	//   ....[2]....
        /*00b4*/ 	.word	0x00000b00


	//----- nvinfo : EIATTR_CBANK_PARAM_SIZE
	.align		4
.L_39:
        /*00b8*/ 	.byte	0x03, 0x19
        /*00ba*/ 	.short	0x0030


	//----- nvinfo : EIATTR_PARAM_CBANK
	.align		4
        /*00bc*/ 	.byte	0x04, 0x0a
        /*00be*/ 	.short	(.L_41 - .L_40)
	.align		4
.L_40:
        /*00c0*/ 	.word	index@(.nv.constant0._Z14im2colOnDevicejPfS_iiiiii)
        /*00c4*/ 	.short	0x0380
        /*00c6*/ 	.short	0x0030


	//----- nvinfo : EIATTR_SW_WAR
	.align		4
.L_41:
        /*00c8*/ 	.byte	0x04, 0x36
        /*00ca*/ 	.short	(.L_43 - .L_42)
.L_42:
        /*00cc*/ 	.word	0x00000008
.L_43:


//--------------------- .nv.info._Z15flattenOnDevicePfS_iiiiiiiiii --------------------------
	.section	.nv.info._Z15flattenOnDevicePfS_iiiiiiiiii,"",@"SHT_CUDA_INFO"
	.sectionflags	@""
	.align	4


	//----- nvinfo : EIATTR_CUDA_API_VERSION
	.align		4
        /*0000*/ 	.byte	0x04, 0x37
        /*0002*/ 	.short	(.L_45 - .L_44)
.L_44:
        /*0004*/ 	.word	0x00000082


	//----- nvinfo : EIATTR_KPARAM_INFO
	.align		4
.L_45:
        /*0008*/ 	.byte	0x04, 0x17
        /*000a*/ 	.short	(.L_47 - .L_46)
.L_46:
        /*000c*/ 	.word	0x00000000
        /*0010*/ 	.short	0x000b
        /*0012*/ 	.short	0x0034
        /*0014*/ 	.byte	0x00, 0xf0, 0x11, 0x00


	//----- nvinfo : EIATTR_KPARAM_INFO
	.align		4
.L_47:
        /*0018*/ 	.byte	0x04, 0x17
        /*001a*/ 	.short	(.L_49 - .L_48)
.L_48:
        /*001c*/ 	.word	0x00000000
        /*0020*/ 	.short	0x000a
        /*0022*/ 	.short	0x0030
        /*0024*/ 	.byte	0x00, 0xf0, 0x11, 0x00


	//----- nvinfo : EIATTR_KPARAM_INFO
	.align		4
.L_49:
        /*0028*/ 	.byte	0x04, 0x17
        /*002a*/ 	.short	(.L_51 - .L_50)
.L_50:
        /*002c*/ 	.word	0x00000000
        /*0030*/ 	.short	0x0009
        /*0032*/ 	.short	0x002c
        /*0034*/ 	.byte	0x00, 0xf0, 0x11, 0x00


	//----- nvinfo : EIATTR_KPARAM_INFO
	.align		4
.L_51:
        /*0038*/ 	.byte	0x04, 0x17
        /*003a*/ 	.short	(.L_53 - .L_52)
.L_52:
        /*003c*/ 	.word	0x00000000
        /*0040*/ 	.short	0x0008
        /*0042*/ 	.short	0x0028
        /*0044*/ 	.byte	0x00, 0xf0, 0x11, 0x00


	//----- nvinfo : EIATTR_KPARAM_INFO
	.align		4
.L_53:
        /*0048*/ 	.byte	0x04, 0x17
        /*004a*/ 	.short	(.L_55 - .L_54)
.L_54:
        /*004c*/ 	.word	0x00000000
        /*0050*/ 	.short	0x0007
        /*0052*/ 	.short	0x0024
        /*0054*/ 	.byte	0x00, 0xf0, 0x11, 0x00


	//----- nvinfo : EIATTR_KPARAM_INFO
	.align		4
.L_55:
        /*0058*/ 	.byte	0x04, 0x17
        /*005a*/ 	.short	(.L_57 - .L_56)
.L_56:
        /*005c*/ 	.word	0x00000000
        /*0060*/ 	.short	0x0006
        /*0062*/ 	.short	0x0020
        /*0064*/ 	.byte	0x00, 0xf0, 0x11, 0x00


	//----- nvinfo : EIATTR_KPARAM_INFO
	.align		4
.L_57:
        /*0068*/ 	.byte	0x04, 0x17
        /*006a*/ 	.short	(.L_59 - .L_58)
.L_58:
        /*006c*/ 	.word	0x00000000
        /*0070*/ 	.short	0x0005
        /*0072*/ 	.short	0x001c
        /*0074*/ 	.byte	0x00, 0xf0, 0x11, 0x00


	//----- nvinfo : EIATTR_KPARAM_INFO
	.align		4
.L_59:
        /*0078*/ 	.byte	0x04, 0x17
        /*007a*/ 	.short	(.L_61 - .L_60)
.L_60:
        /*007c*/ 	.word	0x00000000
        /*0080*/ 	.short	0x0004
        /*0082*/ 	.short	0x0018
        /*0084*/ 	.byte	0x00, 0xf0, 0x11, 0x00


	//----- nvinfo : EIATTR_KPARAM_INFO
	.align		4
.L_61:
        /*0088*/ 	.byte	0x04, 0x17
        /*008a*/ 	.short	(.L_63 - .L_62)
.L_62:
        /*008c*/ 	.word	0x00000000
        /*0090*/ 	.short	0x0003
        /*0092*/ 	.short	0x0014
        /*0094*/ 	.byte	0x00, 0xf0, 0x11, 0x00


	//----- nvinfo : EIATTR_KPARAM_INFO
	.align		4
.L_63:
        /*0098*/ 	.byte	0x04, 0x17
        /*009a*/ 	.short	(.L_65 - .L_64)
.L_64:
        /*009c*/ 	.word	0x00000000
        /*00a0*/ 	.short	0x0002
        /*00a2*/ 	.short	0x0010
        /*00a4*/ 	.byte	0x00, 0xf0, 0x11, 0x00


	//----- nvinfo : EIATTR_KPARAM_INFO
	.align		4
.L_65:
        /*00a8*/ 	.byte	0x04, 0x17
        /*00aa*/ 	.short	(.L_67 - .L_66)
.L_66:
        /*00ac*/ 	.word	0x00000000
        /*00b0*/ 	.short	0x0001
        /*00b2*/ 	.short	0x0008
        /*00b4*/ 	.byte	0x00, 0xf5, 0x21, 0x00


	//----- nvinfo : EIATTR_KPARAM_INFO
	.align		4
.L_67:
        /*00b8*/ 	.byte	0x04, 0x17
        /*00ba*/ 	.short	(.L_69 - .L_68)
.L_68:
        /*00bc*/ 	.word	0x00000000
        /*00c0*/ 	.short	0x0000
        /*00c2*/ 	.short	0x0000
        /*00c4*/ 	.byte	0x00, 0xf5, 0x21, 0x00


	//----- nvinfo : EIATTR_SPARSE_MMA_MASK
	.align		4
.L_69:
        /*00c8*/ 	.byte	0x03, 0x50
        /*00ca*/ 	.short	0x0000


	//----- nvinfo : EIATTR_MAXREG_COUNT
	.align		4
        /*00cc*/ 	.byte	0x03, 0x1b
        /*00ce*/ 	.short	0x00ff


	//----- nvinfo : EIATTR_MERCURY_ISA_VERSION
	.align		4
        /*00d0*/ 	.byte	0x03, 0x5f
        /*00d2*/ 	.short	0x0101


	//----- nvinfo : EIATTR_VRC_CTA_INIT_COUNT
	.align		4
        /*00d4*/ 	.byte	0x02, 0x4a
	.zero		1
	.zero		1


	//----- nvinfo : EIATTR_EXIT_INSTR_OFFSETS
	.align		4
        /*00d8*/ 	.byte	0x04, 0x1c
        /*00da*/ 	.short	(.L_71 - .L_70)


	//   ....[0]....
.L_70:
        /*00dc*/ 	.word	0x00000220


	//   ....[1]....
        /*00e0*/ 	.word	0x000008a0


	//----- nvinfo : EIATTR_CBANK_PARAM_SIZE
	.align		4
.L_71:
        /*00e4*/ 	.byte	0x03, 0x19
        /*00e6*/ 	.short	0x0038


	//----- nvinfo : EIATTR_PARAM_CBANK
	.align		4
        /*00e8*/ 	.byte	0x04, 0x0a
        /*00ea*/ 	.short	(.L_73 - .L_72)
	.align		4
.L_72:
        /*00ec*/ 	.word	index@(.nv.constant0._Z15flattenOnDevicePfS_iiiiiiiiii)
        /*00f0*/ 	.short	0x0380
        /*00f2*/ 	.short	0x0038


	//----- nvinfo : EIATTR_SW_WAR
	.align		4
.L_73:
        /*00f4*/ 	.byte	0x04, 0x36
        /*00f6*/ 	.short	(.L_75 - .L_74)
.L_74:
        /*00f8*/ 	.word	0x00000008
.L_75:


//--------------------- .nv.info._Z11matrix_multPfjjS_jjS_ --------------------------
	.section	.nv.info._Z11matrix_multPfjjS_jjS_,"",@"SHT_CUDA_INFO"
	.sectionflags	@""
	.align	4


	//----- nvinfo : EIATTR_CUDA_API_VERSION
	.align		4
        /*0000*/ 	.byte	0x04, 0x37
        /*0002*/ 	.short	(.L_77 - .L_76)
.L_76:
        /*0004*/ 	.word	0x00000082


	//----- nvinfo : EIATTR_KPARAM_INFO
	.align		4
.L_77:
        /*0008*/ 	.byte	0x04, 0x17
        /*000a*/ 	.short	(.L_79 - .L_78)
.L_78:
        /*000c*/ 	.word	0x00000000
        /*0010*/ 	.short	0x0006
        /*0012*/ 	.short	0x0020
        /*0014*/ 	.byte	0x00, 0xf5, 0x21, 0x00


	//----- nvinfo : EIATTR_KPARAM_INFO
	.align		4
.L_79:
        /*0018*/ 	.byte	0x04, 0x17
        /*001a*/ 	.short	(.L_81 - .L_80)
.L_80:
        /*001c*/ 	.word	0x00000000
        /*0020*/ 	.short	0x0005
        /*0022*/ 	.short	0x001c
        /*0024*/ 	.byte	0x00, 0xf0, 0x11, 0x00


	//----- nvinfo : EIATTR_KPARAM_INFO
	.align		4
.L_81:
        /*0028*/ 	.byte	0x04, 0x17
        /*002a*/ 	.short	(.L_83 - .L_82)
.L_82:
        /*002c*/ 	.word	0x00000000
        /*0030*/ 	.short	0x0004
        /*0032*/ 	.short	0x0018
        /*0034*/ 	.byte	0x00, 0xf0, 0x11, 0x00


	//----- nvinfo : EIATTR_KPARAM_INFO
	.align		4
.L_83:
        /*0038*/ 	.byte	0x04, 0x17
        /*003a*/ 	.short	(.L_85 - .L_84)
.L_84:
        /*003c*/ 	.word	0x00000000
        /*0040*/ 	.short	0x0003
        /*0042*/ 	.short	0x0010
        /*0044*/ 	.byte	0x00, 0xf5, 0x21, 0x00


	//----- nvinfo : EIATTR_KPARAM_INFO
	.align		4
.L_85:
        /*0048*/ 	.byte	0x04, 0x17
        /*004a*/ 	.short	(.L_87 - .L_86)
.L_86:
        /*004c*/ 	.word	0x00000000
        /*0050*/ 	.short	0x0002
        /*0052*/ 	.short	0x000c
        /*0054*/ 	.byte	0x00, 0xf0, 0x11, 0x00


	//----- nvinfo : EIATTR_KPARAM_INFO
	.align		4
.L_87:
        /*0058*/ 	.byte	0x04, 0x17
        /*005a*/ 	.short	(.L_89 - .L_88)
.L_88:
        /*005c*/ 	.word	0x00000000
        /*0060*/ 	.short	0x0001
        /*0062*/ 	.short	0x0008
        /*0064*/ 	.byte	0x00, 0xf0, 0x11, 0x00


	//----- nvinfo : EIATTR_KPARAM_INFO
	.align		4
.L_89:
        /*0068*/ 	.byte	0x04, 0x17
        /*006a*/ 	.short	(.L_91 - .L_90)
.L_90:
        /*006c*/ 	.word	0x00000000
        /*0070*/ 	.short	0x0000
        /*0072*/ 	.short	0x0000
        /*0074*/ 	.byte	0x00, 0xf5, 0x21, 0x00


	//----- nvinfo : EIATTR_SPARSE_MMA_MASK
	.align		4
.L_91:
        /*0078*/ 	.byte	0x03, 0x50
        /*007a*/ 	.short	0x0000


	//----- nvinfo : EIATTR_MAXREG_COUNT
	.align		4
        /*007c*/ 	.byte	0x03, 0x1b
        /*007e*/ 	.short	0x00ff


	//----- nvinfo : EIATTR_NUM_BARRIERS
	.align		4
        /*0080*/ 	.byte	0x02, 0x4c
        /*0082*/ 	.byte	0x01
	.zero		1


	//----- nvinfo : EIATTR_MERCURY_ISA_VERSION
	.align		4
        /*0084*/ 	.byte	0x03, 0x5f
        /*0086*/ 	.short	0x0101


	//----- nvinfo : EIATTR_VRC_CTA_INIT_COUNT
	.align		4
        /*0088*/ 	.byte	0x02, 0x4a
	.zero		1
	.zero		1


	//----- nvinfo : EIATTR_EXIT_INSTR_OFFSETS
	.align		4
        /*008c*/ 	.byte	0x04, 0x1c
        /*008e*/ 	.short	(.L_93 - .L_92)


	//   ....[0]....
.L_92:
        /*0090*/ 	.word	0x00000800


	//   ....[1]....
        /*0094*/ 	.word	0x00000850


	//----- nvinfo : EIATTR_CBANK_PARAM_SIZE
	.align		4
.L_93:
        /*0098*/ 	.byte	0x03, 0x19
        /*009a*/ 	.short	0x0028


	//----- nvinfo : EIATTR_PARAM_CBANK
	.align		4
        /*009c*/ 	.byte	0x04, 0x0a
        /*009e*/ 	.short	(.L_95 - .L_94)
	.align		4
.L_94:
        /*00a0*/ 	.word	index@(.nv.constant0._Z11matrix_multPfjjS_jjS_)
        /*00a4*/ 	.short	0x0380
        /*00a6*/ 	.short	0x0028


	//----- nvinfo : EIATTR_SW_WAR
	.align		4
.L_95:
        /*00a8*/ 	.byte	0x04, 0x36
        /*00aa*/ 	.short	(.L_97 - .L_96)
.L_96:
        /*00ac*/ 	.word	0x00000008
.L_97:


//--------------------- .nv.callgraph             --------------------------
	.section	.nv.callgraph,"",@"SHT_CUDA_CALLGRAPH"
	.align	4
	.sectionentsize	8
	.align		4
        /*0000*/ 	.word	0x00000000
	.align		4
        /*0004*/ 	.word	0xffffffff
	.align		4
        /*0008*/ 	.word	0x00000000
	.align		4
        /*000c*/ 	.word	0xfffffffe
	.align		4
        /*0010*/ 	.word	0x00000000
	.align		4
        /*0014*/ 	.word	0xfffffffd
	.align		4
        /*0018*/ 	.word	0x00000000
	.align		4
        /*001c*/ 	.word	0xfffffffc


//--------------------- .text._Z14im2colOnDevicejPfS_iiiiii --------------------------
	.section	.text._Z14im2colOnDevicejPfS_iiiiii,"ax",@progbits
	.align	128
        .global         _Z14im2colOnDevicejPfS_iiiiii
        .type           _Z14im2colOnDevicejPfS_iiiiii,@function
        .size           _Z14im2colOnDevicejPfS_iiiiii,(.L_x_9 - _Z14im2colOnDevicejPfS_iiiiii)
        .other          _Z14im2colOnDevicejPfS_iiiiii,@"STO_CUDA_ENTRY STV_DEFAULT"
_Z14im2colOnDevicejPfS_iiiiii:
.text._Z14im2colOnDevicejPfS_iiiiii:
[----:B------:R-:W-:Y:S08]  /*0000*/  LDC R1, c[0x0][0x37c] ;  /* 0x0000df00ff017b82 */ /* 0x000ff00000000800 */
[----:B------:R-:W0:Y:S01]  /*0010*/  LDC R5, c[0x0][0x3ac] ;  /* 0x0000eb00ff057b82 */ /* 0x000e220000000800 */
[----:B------:R-:W1:Y:S07]  /*0020*/  S2R R9, SR_TID.X ;  /* 0x0000000000097919 */ /* 0x000e6e0000002100 */
[----:B------:R-:W1:Y:S08]  /*0030*/  S2UR UR4, SR_CTAID.X ;  /* 0x00000000000479c3 */ /* 0x000e700000002500 */
[----:B------:R-:W1:Y:S01]  /*0040*/  LDC R2, c[0x0][0x360] ;  /* 0x0000d800ff027b82 */ /* 0x000e620000000800 */
[----:B0-----:R-:W-:-:S07]  /*0050*/  IABS R0, R5 ;  /* 0x0000000500007213 */ /* 0x001fce0000000000 */
[----:B------:R-:W0:Y:S01]  /*0060*/  LDC R4, c[0x0][0x3a0] ;  /* 0x0000e800ff047b82 */ /* 0x000e220000000800 */
[----:B------:R-:W2:Y:S01]  /*0070*/  I2F.RP R3, R0 ;  /* 0x0000000000037306 */ /* 0x000ea20000209400 */
[----:B-1----:R-:W-:Y:S01]  /*0080*/  IMAD R2, R2, UR4, R9 ;  /* 0x0000000402027c24 */ /* 0x002fe2000f8e0209 */
[----:B------:R-:W1:Y:S06]  /*0090*/  LDCU UR4, c[0x0][0x3a4] ;  /* 0x00007480ff0477ac */ /* 0x000e6c0008000800 */
[----:B--2---:R-:W2:Y:S01]  /*00a0*/  MUFU.RCP R3, R3 ;  /* 0x0000000300037308 */ /* 0x004ea20000001000 */
[----:B------:R-:W-:Y:S01]  /*00b0*/  IABS R8, R2 ;  /* 0x0000000200087213 */ /* 0x000fe20000000000 */
[----:B--2---:R-:W-:Y:S01]  /*00c0*/  VIADD R6, R3, 0xffffffe ;  /* 0x0ffffffe03067836 */ /* 0x004fe20000000000 */
[----:B0-----:R-:W-:-:S05]  /*00d0*/  IABS R3, R4 ;  /* 0x0000000400037213 */ /* 0x001fca0000000000 */
[----:B------:R0:W2:Y:S08]  /*00e0*/  F2I.FTZ.U32.TRUNC.NTZ R7, R6 ;  /* 0x0000000600077305 */ /* 0x0000b0000021f000 */
[----:B------:R-:W3:Y:S01]  /*00f0*/  I2F.RP R10, R3 ;  /* 0x00000003000a7306 */ /* 0x000ee20000209400 */
[----:B0-----:R-:W-:Y:S02]  /*0100*/  HFMA2 R6, -RZ, RZ, 0, 0 ;  /* 0x00000000ff067431 */ /* 0x001fe400000001ff */
[----:B--2---:R-:W-:-:S04]  /*0110*/  IMAD.MOV R11, RZ, RZ, -R7 ;  /* 0x000000ffff0b7224 */ /* 0x004fc800078e0a07 */
[----:B------:R-:W-:Y:S01]  /*0120*/  IMAD R9, R11, R0, RZ ;  /* 0x000000000b097224 */ /* 0x000fe200078e02ff */
[----:B------:R-:W-:-:S03]  /*0130*/  LOP3.LUT R11, RZ, R5, RZ, 0x33, !PT ;  /* 0x00000005ff0b7212 */ /* 0x000fc600078e33ff */
[----:B------:R-:W-:Y:S01]  /*0140*/  IMAD.HI.U32 R7, R7, R9, R6 ;  /* 0x0000000907077227 */ /* 0x000fe200078e0006 */
[----:B---3--:R-:W0:Y:S03]  /*0150*/  MUFU.RCP R10, R10 ;  /* 0x0000000a000a7308 */ /* 0x008e260000001000 */
[----:B------:R-:W-:Y:S01]  /*0160*/  IMAD.MOV.U32 R9, RZ, RZ, R8 ;  /* 0x000000ffff097224 */ /* 0x000fe200078e0008 */
[----:B------:R-:W-:-:S03]  /*0170*/  LOP3.LUT R8, R2, R5, RZ, 0x3c, !PT ;  /* 0x0000000502087212 */ /* 0x000fc600078e3cff */
[----:B------:R-:W-:Y:S01]  /*0180*/  IMAD.HI.U32 R6, R7, R9, RZ ;  /* 0x0000000907067227 */ /* 0x000fe200078e00ff */
[----:B------:R-:W-:-:S03]  /*0190*/  ISETP.GE.AND P2, PT, R8, RZ, PT ;  /* 0x000000ff0800720c */ /* 0x000fc60003f46270 */
[----:B------:R-:W-:-:S04]  /*01a0*/  IMAD.MOV R7, RZ, RZ, -R6 ;  /* 0x000000ffff077224 */ /* 0x000fc800078e0a06 */
[----:B------:R-:W-:Y:S02]  /*01b0*/  IMAD R9, R0, R7, R9 ;  /* 0x0000000700097224 */ /* 0x000fe400078e0209 */
[----:B0-----:R-:W-:Y:S02]  /*01c0*/  VIADD R7, R10, 0xffffffe ;  /* 0x0ffffffe0a077836 */ /* 0x001fe40000000000 */
[----:B------:R-:W0:Y:S01]  /*01d0*/  LDC R10, c[0x0][0x3a8] ;  /* 0x0000ea00ff0a7b82 */ /* 0x000e220000000800 */
[----:B------:R-:W-:-:S03]  /*01e0*/  ISETP.GT.U32.AND P1, PT, R0, R9, PT ;  /* 0x000000090000720c */ /* 0x000fc60003f24070 */
[----:B------:R-:W2:Y:S10]  /*01f0*/  F2I.FTZ.U32.TRUNC.NTZ R7, R7 ;  /* 0x0000000700077305 */ /* 0x000eb4000021f000 */
[----:B------:R-:W-:Y:S01]  /*0200*/  @!P1 IADD3 R9, PT, PT, R9, -R0, RZ ;  /* 0x8000000009099210 */ /* 0x000fe20007ffe0ff */
[----:B------:R-:W-:Y:S01]  /*0210*/  @!P1 VIADD R6, R6, 0x1 ;  /* 0x0000000106069836 */ /* 0x000fe20000000000 */
[----:B------:R-:W-:-:S02]  /*0220*/  ISETP.NE.AND P1, PT, R5, RZ, PT ;  /* 0x000000ff0500720c */ /* 0x000fc40003f25270 */
[----:B------:R-:W-:Y:S01]  /*0230*/  ISETP.GE.U32.AND P0, PT, R9, R0, PT ;  /* 0x000000000900720c */ /* 0x000fe20003f06070 */
[----:B--2---:R-:W-:-:S04]  /*0240*/  IMAD.MOV R8, RZ, RZ, -R7 ;  /* 0x000000ffff087224 */ /* 0x004fc800078e0a07 */
[----:B------:R-:W-:-:S08]  /*0250*/  IMAD R13, R8, R3, RZ ;  /* 0x00000003080d7224 */ /* 0x000fd000078e02ff */
[----:B------:R-:W-:-:S05]  /*0260*/  @P0 IADD3 R6, PT, PT, R6, 0x1, RZ ;  /* 0x0000000106060810 */ /* 0x000fca0007ffe0ff */
[----:B------:R-:W-:-:S05]  /*0270*/  @!P2 IMAD.MOV R6, RZ, RZ, -R6 ;  /* 0x000000ffff06a224 */ /* 0x000fca00078e0a06 */
[----:B------:R-:W-:Y:S02]  /*0280*/  SEL R15, R11, R6, !P1 ;  /* 0x000000060b0f7207 */ /* 0x000fe40004800000 */
[----:B------:R-:W-:Y:S02]  /*0290*/  MOV R6, RZ ;  /* 0x000000ff00067202 */ /* 0x000fe40000000f00 */
[----:B------:R-:W-:-:S03]  /*02a0*/  IABS R8, R15 ;  /* 0x0000000f00087213 */ /* 0x000fc60000000000 */
[----:B------:R-:W-:-:S06]  /*02b0*/  IMAD.HI.U32 R6, R7, R13, R6 ;  /* 0x0000000d07067227 */ /* 0x000fcc00078e0006 */
[----:B------:R-:W-:-:S04]  /*02c0*/  IMAD.HI.U32 R6, R6, R8, RZ ;  /* 0x0000000806067227 */ /* 0x000fc800078e00ff */
[----:B------:R-:W-:-:S04]  /*02d0*/  IMAD.MOV R7, RZ, RZ, -R6 ;  /* 0x000000ffff077224 */ /* 0x000fc800078e0a06 */
[----:B------:R-:W-:-:S05]  /*02e0*/  IMAD R8, R3, R7, R8 ;  /* 0x0000000703087224 */ /* 0x000fca00078e0208 */
[----:B------:R-:W-:-:S13]  /*02f0*/  ISETP.GT.U32.AND P2, PT, R3, R8, PT ;  /* 0x000000080300720c */ /* 0x000fda0003f44070 */
[----:B------:R-:W-:Y:S01]  /*0300*/  @!P2 IMAD.IADD R8, R8, 0x1, -R3 ;  /* 0x000000010808a824 */ /* 0x000fe200078e0a03 */
[----:B------:R-:W-:Y:S02]  /*0310*/  @!P2 IADD3 R6, PT, PT, R6, 0x1, RZ ;  /* 0x000000010606a810 */ /* 0x000fe40007ffe0ff */
[----:B------:R-:W-:Y:S02]  /*0320*/  ISETP.NE.AND P2, PT, R4, RZ, PT ;  /* 0x000000ff0400720c */ /* 0x000fe40003f45270 */
[----:B------:R-:W-:Y:S02]  /*0330*/  ISETP.GE.U32.AND P0, PT, R8, R3, PT ;  /* 0x000000030800720c */ /* 0x000fe40003f06070 */
[----:B------:R-:W-:-:S04]  /*0340*/  LOP3.LUT R3, R15, R4, RZ, 0x3c, !PT ;  /* 0x000000040f037212 */ /* 0x000fc800078e3cff */
[----:B------:R-:W-:-:S07]  /*0350*/  ISETP.GE.AND P3, PT, R3, RZ, PT ;  /* 0x000000ff0300720c */ /* 0x000fce0003f66270 */
[----:B------:R-:W-:Y:S01]  /*0360*/  @P0 VIADD R6, R6, 0x1 ;  /* 0x0000000106060836 */ /* 0x000fe20000000000 */
[----:B0-----:R-:W-:-:S03]  /*0370*/  ISETP.GE.AND P0, PT, R10, 0x1, PT ;  /* 0x000000010a00780c */ /* 0x001fc60003f06270 */
[----:B------:R-:W-:Y:S01]  /*0380*/  IMAD.MOV.U32 R7, RZ, RZ, R6 ;  /* 0x000000ffff077224 */ /* 0x000fe200078e0006 */
[----:B------:R-:W-:-:S04]  /*0390*/  ISETP.LT.OR P0, PT, R4, RZ, !P0 ;  /* 0x000000ff0400720c */ /* 0x000fc80004701670 */
[----:B------:R-:W-:Y:S02]  /*03a0*/  @!P3 IADD3 R7, PT, PT, -R7, RZ, RZ ;  /* 0x000000ff0707b210 */ /* 0x000fe40007ffe1ff */
[----:B------:R-:W-:-:S04]  /*03b0*/  @!P2 LOP3.LUT R7, RZ, R4, RZ, 0x33, !PT ;  /* 0x00000004ff07a212 */ /* 0x000fc800078e33ff */
[----:B-1----:R-:W-:-:S13]  /*03c0*/  ISETP.GE.OR P0, PT, R7, UR4, P0 ;  /* 0x0000000407007c0c */ /* 0x002fda0008706670 */
[----:B------:R-:W-:Y:S05]  /*03d0*/  @P0 EXIT ;  /* 0x000000000000094d */ /* 0x000fea0003800000 */
[----:B------:R-:W-:Y:S02]  /*03e0*/  ISETP.GE.AND P0, PT, R5, RZ, PT ;  /* 0x000000ff0500720c */ /* 0x000fe40003f06270 */
[----:B------:R-:W-:-:S11]  /*03f0*/  ISETP.GE.AND P2, PT, R2, RZ, PT ;  /* 0x000000ff0200720c */ /* 0x000fd60003f46270 */
[----:B------:R-:W-:Y:S05]  /*0400*/  @!P0 EXIT ;  /* 0x000000000000894d */ /* 0x000fea0003800000 */
[-C--:B------:R-:W-:Y:S01]  /*0410*/  ISETP.GT.U32.AND P0, PT, R0, R9.reuse, PT ;  /* 0x000000090000720c */ /* 0x080fe20003f04070 */
[----:B------:R-:W-:Y:S01]  /*0420*/  IMAD.IADD R0, R9, 0x1, -R0 ;  /* 0x0000000109007824 */ /* 0x000fe200078e0a00 */
[----:B------:R-:W0:Y:S01]  /*0430*/  LDCU.64 UR6, c[0x0][0x388] ;  /* 0x00007100ff0677ac */ /* 0x000e220008000a00 */
[----:B------:R-:W-:Y:S02]  /*0440*/  IADD3 R3, PT, PT, -R7, RZ, RZ ;  /* 0x000000ff07037210 */ /* 0x000fe40007ffe1ff */
[----:B------:R-:W-:Y:S01]  /*0450*/  LOP3.LUT R6, R10, 0x7ffffff8, RZ, 0xc0, !PT ;  /* 0x7ffffff80a067812 */ /* 0x000fe200078ec0ff */
[----:B------:R-:W1:Y:S01]  /*0460*/  LDCU.64 UR8, c[0x0][0x358] ;  /* 0x00006b00ff0877ac */ /* 0x000e620008000a00 */
[----:B------:R-:W-:Y:S01]  /*0470*/  SEL R0, R0, R9, !P0 ;  /* 0x0000000900007207 */ /* 0x000fe20004000000 */
[----:B------:R-:W-:Y:S01]  /*0480*/  IMAD R4, R4, R3, R15 ;  /* 0x0000000304047224 */ /* 0x000fe200078e020f */
[C---:B------:R-:W-:Y:S01]  /*0490*/  LOP3.LUT R13, R10.reuse, 0x7, RZ, 0xc0, !PT ;  /* 0x000000070a0d7812 */ /* 0x040fe200078ec0ff */
[----:B------:R-:W-:Y:S01]  /*04a0*/  IMAD.MOV R9, RZ, RZ, -R6 ;  /* 0x000000ffff097224 */ /* 0x000fe200078e0a06 */
[----:B------:R-:W-:Y:S01]  /*04b0*/  LOP3.LUT R8, R10, 0x3, RZ, 0xc0, !PT ;  /* 0x000000030a087812 */ /* 0x000fe200078ec0ff */
[----:B------:R-:W-:Y:S01]  /*04c0*/  @!P2 IMAD.MOV R0, RZ, RZ, -R0 ;  /* 0x000000ffff00a224 */ /* 0x000fe200078e0a00 */
[----:B------:R-:W-:-:S04]  /*04d0*/  UMOV UR4, URZ ;  /* 0x000000ff00047c82 */ /* 0x000fc80008000000 */
[----:B------:R-:W-:Y:S01]  /*04e0*/  SEL R0, R11, R0, !P1 ;  /* 0x000000000b007207 */ /* 0x000fe20004800000 */
[----:B0-----:R-:W-:-:S04]  /*04f0*/  UIADD3 UR5, UP0, UPT, UR6, 0x10, URZ ;  /* 0x0000001006057890 */ /* 0x001fc8000ff1e0ff */
[----:B------:R-:W-:Y:S01]  /*0500*/  IMAD R5, R15, R5, R0 ;  /* 0x000000050f057224 */ /* 0x000fe200078e0200 */
[----:B-1----:R-:W-:-:S12]  /*0510*/  UIADD3.X UR6, UPT, UPT, URZ, UR7, URZ, UP0, !UPT ;  /* 0x00000007ff067290 */ /* 0x002fd800087fe4ff */
.L_x_4:
[----:B0-----:R-:W0:Y:S01]  /*0520*/  LDC R10, c[0x0][0x3a8] ;  /* 0x0000ea00ff0a7b82 */ /* 0x001e220000000800 */
[----:B------:R-:W1:Y:S01]  /*0530*/  LDCU UR7, c[0x0][0x398] ;  /* 0x00007300ff0777ac */ /* 0x000e620008000800 */
[----:B------:R-:W-:Y:S02]  /*0540*/  HFMA2 R15, -RZ, RZ, 0, 0 ;  /* 0x00000000ff0f7431 */ /* 0x000fe400000001ff */
[----:B------:R-:W-:Y:S02]  /*0550*/  IMAD.MOV.U32 R14, RZ, RZ, R4 ;  /* 0x000000ffff0e7224 */ /* 0x000fe400078e0004 */
[----:B-1----:R-:W-:Y:S01]  /*0560*/  IMAD R11, R0, UR7, R7 ;  /* 0x00000007000b7c24 */ /* 0x002fe2000f8e0207 */
[----:B0-----:R-:W-:Y:S01]  /*0570*/  ISETP.GE.U32.AND P1, PT, R10, 0x8, PT ;  /* 0x000000080a00780c */ /* 0x001fe20003f26070 */
[----:B---3--:R-:W-:Y:S01]  /*0580*/  IMAD R3, R5, R10, UR4 ;  /* 0x0000000405037e24 */ /* 0x008fe2000f8e020a */
[----:B------:R-:W-:-:S03]  /*0590*/  UIADD3 UR4, UPT, UPT, UR4, 0x1, URZ ;  /* 0x0000000104047890 */ /* 0x000fc6000fffe0ff */
[----:B------:R-:W-:-:S03]  /*05a0*/  IMAD R12, R3, R10, RZ ;  /* 0x0000000a030c7224 */ /* 0x000fc600078e02ff */
[----:B------:R-:W-:-:S05]  /*05b0*/  ISETP.NE.AND P0, PT, R10, UR4, PT ;  /* 0x000000040a007c0c */ /* 0x000fca000bf05270 */
[----:B--2---:R-:W-:Y:S08]  /*05c0*/  @!P1 BRA `(.L_x_0) ;  /* 0x0000000000849947 */ /* 0x004ff00003800000 */
[----:B------:R-:W0:Y:S01]  /*05d0*/  LDCU UR7, c[0x0][0x39c] ;  /* 0x00007380ff0777ac */ /* 0x000e220008000800 */
[----:B------:R-:W-:Y:S01]  /*05e0*/  MOV R19, R12 ;  /* 0x0000000c00137202 */ /* 0x000fe20000000f00 */
[----:B------:R-:W-:Y:S01]  /*05f0*/  IMAD.MOV.U32 R18, RZ, RZ, R9 ;  /* 0x000000ffff127224 */ /* 0x000fe200078e0009 */
[----:B------:R-:W-:Y:S01]  /*0600*/  MOV R14, R4 ;  /* 0x00000004000e7202 */ /* 0x000fe20000000f00 */
[----:B0-----:R-:W-:-:S07]  /*0610*/  IMAD R15, R11, UR7, R4 ;  /* 0x000000070b0f7c24 */ /* 0x001fce000f8e0204 */
.L_x_1:
[----:B------:R-:W0:Y:S02]  /*0620*/  LDC.64 R2, c[0x0][0x390] ;  /* 0x0000e400ff027b82 */ /* 0x000e240000000a00 */
[----:B0-----:R-:W-:-:S05]  /*0630*/  IMAD.WIDE R2, R15, 0x4, R2 ;  /* 0x000000040f027825 */ /* 0x001fca00078e0202 */
[----:B--2---:R-:W2:Y:S01]  /*0640*/  LDG.E R21, desc[UR8][R2.64] ;  /* 0x0000000802157981 */ /* 0x004ea2000c1e1900 */
[----:B------:R-:W-:Y:S01]  /*0650*/  MOV R17, UR6 ;  /* 0x0000000600117c02 */ /* 0x000fe20008000f00 */
[----:B------:R-:W-:-:S04]  /*0660*/  IMAD.U32 R16, RZ, RZ, UR5 ;  /* 0x00000005ff107e24 */ /* 0x000fc8000f8e00ff */
[----:B------:R-:W-:-:S05]  /*0670*/  IMAD.WIDE R16, R19, 0x4, R16 ;  /* 0x0000000413107825 */ /* 0x000fca00078e0210 */
[----:B--2---:R0:W-:Y:S04]  /*0680*/  STG.E desc[UR8][R16.64+-0x10], R21 ;  /* 0xfffff01510007986 */ /* 0x0041e8000c101908 */
[----:B------:R-:W2:Y:S04]  /*0690*/  LDG.E R23, desc[UR8][R2.64+0x4] ;  /* 0x0000040802177981 */ /* 0x000ea8000c1e1900 */
[----:B--2---:R1:W-:Y:S04]  /*06a0*/  STG.E desc[UR8][R16.64+-0xc], R23 ;  /* 0xfffff41710007986 */ /* 0x0043e8000c101908 */
[----:B------:R-:W2:Y:S04]  /*06b0*/  LDG.E R25, desc[UR8][R2.64+0x8] ;  /* 0x0000080802197981 */ /* 0x000ea8000c1e1900 */
[----:B--2---:R2:W-:Y:S04]  /*06c0*/  STG.E desc[UR8][R16.64+-0x8], R25 ;  /* 0xfffff81910007986 */ /* 0x0045e8000c101908 */
[----:B------:R-:W3:Y:S04]  /*06d0*/  LDG.E R27, desc[UR8][R2.64+0xc] ;  /* 0x00000c08021b7981 */ /* 0x000ee8000c1e1900 */
[----:B---3--:R2:W-:Y:S04]  /*06e0*/  STG.E desc[UR8][R16.64+-0x4], R27 ;  /* 0xfffffc1b10007986 */ /* 0x0085e8000c101908 */
[----:B------:R-:W3:Y:S04]  /*06f0*/  LDG.E R29, desc[UR8][R2.64+0x10] ;  /* 0x00001008021d7981 */ /* 0x000ee8000c1e1900 */
[----:B---3--:R2:W-:Y:S04]  /*0700*/  STG.E desc[UR8][R16.64], R29 ;  /* 0x0000001d10007986 */ /* 0x0085e8000c101908 */
[----:B------:R-:W3:Y:S04]  /*0710*/  LDG.E R20, desc[UR8][R2.64+0x14] ;  /* 0x0000140802147981 */ /* 0x000ee8000c1e1900 */
[----:B---3--:R2:W-:Y:S04]  /*0720*/  STG.E desc[UR8][R16.64+0x4], R20 ;  /* 0x0000041410007986 */ /* 0x0085e8000c101908 */
[----:B0-----:R-:W3:Y:S01]  /*0730*/  LDG.E R21, desc[UR8][R2.64+0x18] ;  /* 0x0000180802157981 */ /* 0x001ee2000c1e1900 */
[----:B------:R-:W-:-:S05]  /*0740*/  VIADD R18, R18, 0x8 ;  /* 0x0000000812127836 */ /* 0x000fca0000000000 */
[----:B------:R-:W-:Y:S01]  /*0750*/  ISETP.NE.AND P1, PT, R18, RZ, PT ;  /* 0x000000ff1200720c */ /* 0x000fe20003f25270 */
[----:B---3--:R2:W-:Y:S04]  /*0760*/  STG.E desc[UR8][R16.64+0x8], R21 ;  /* 0x0000081510007986 */ /* 0x0085e8000c101908 */
[----:B-1----:R-:W3:Y:S01]  /*0770*/  LDG.E R23, desc[UR8][R2.64+0x1c] ;  /* 0x00001c0802177981 */ /* 0x002ee2000c1e1900 */
[----:B------:R-:W-:Y:S01]  /*0780*/  IADD3 R14, PT, PT, R14, 0x8, RZ ;  /* 0x000000080e0e7810 */ /* 0x000fe20007ffe0ff */
[----:B------:R-:W-:Y:S01]  /*0790*/  VIADD R15, R15, 0x8 ;  /* 0x000000080f0f7836 */ /* 0x000fe20000000000 */
[----:B------:R-:W-:Y:S01]  /*07a0*/  IADD3 R19, PT, PT, R19, 0x8, RZ ;  /* 0x0000000813137810 */ /* 0x000fe20007ffe0ff */
[----:B---3--:R2:W-:Y:S04]  /*07b0*/  STG.E desc[UR8][R16.64+0xc], R23 ;  /* 0x00000c1710007986 */ /* 0x0085e8000c101908 */
[----:B------:R-:W-:Y:S05]  /*07c0*/  @P1 BRA `(.L_x_1) ;  /* 0xfffffffc00941947 */ /* 0x000fea000383ffff */
[----:B------:R-:W-:-:S07]  /*07d0*/  IMAD.MOV.U32 R15, RZ, RZ, R6 ;  /* 0x000000ffff0f7224 */ /* 0x000fce00078e0006 */
.L_x_0:
[----:B------:R-:W-:-:S13]  /*07e0*/  ISETP.NE.AND P1, PT, R13, RZ, PT ;  /* 0x000000ff0d00720c */ /* 0x000fda0003f25270 */
[----:B------:R-:W-:Y:S05]  /*07f0*/  @!P1 BRA `(.L_x_2) ;  /* 0x0000000000b89947 */ /* 0x000fea0003800000 */
[----:B------:R-:W-:Y:S02]  /*0800*/  IADD3 R2, PT, PT, R13, -0x1, RZ ;  /* 0xffffffff0d027810 */ /* 0x000fe40007ffe0ff */
[----:B------:R-:W-:Y:S02]  /*0810*/  ISETP.NE.AND P2, PT, R8, RZ, PT ;  /* 0x000000ff0800720c */ /* 0x000fe40003f45270 */
[----:B------:R-:W-:-:S13]  /*0820*/  ISETP.GE.U32.AND P1, PT, R2, 0x3, PT ;  /* 0x000000030200780c */ /* 0x000fda0003f26070 */
[----:B------:R-:W-:Y:S05]  /*0830*/  @!P1 BRA `(.L_x_3) ;  /* 0x0000000000449947 */ /* 0x000fea0003800000 */
[----:B------:R-:W0:Y:S01]  /*0840*/  LDC.64 R2, c[0x0][0x390] ;  /* 0x0000e400ff027b82 */ /* 0x000e220000000a00 */
[----:B------:R-:W2:Y:S02]  /*0850*/  LDCU UR7, c[0x0][0x39c] ;  /* 0x00007380ff0777ac */ /* 0x000ea40008000800 */
[----:B--2---:R-:W-:-:S04]  /*0860*/  IMAD R17, R11, UR7, R14 ;  /* 0x000000070b117c24 */ /* 0x004fc8000f8e020e */
[----:B0-----:R-:W-:Y:S02]  /*0870*/  IMAD.WIDE R2, R17, 0x4, R2 ;  /* 0x0000000411027825 */ /* 0x001fe400078e0202 */
[----:B------:R-:W0:Y:S03]  /*0880*/  LDC.64 R16, c[0x0][0x388] ;  /* 0x0000e200ff107b82 */ /* 0x000e260000000a00 */
[----:B------:R-:W2:Y:S01]  /*0890*/  LDG.E R19, desc[UR8][R2.64] ;  /* 0x0000000802137981 */ /* 0x000ea2000c1e1900 */
[----:B------:R-:W-:-:S04]  /*08a0*/  IMAD.IADD R21, R12, 0x1, R15 ;  /* 0x000000010c157824 */ /* 0x000fc800078e020f */
[----:B0-----:R-:W-:-:S05]  /*08b0*/  IMAD.WIDE R16, R21, 0x4, R16 ;  /* 0x0000000415107825 */ /* 0x001fca00078e0210 */
[----:B--2---:R0:W-:Y:S04]  /*08c0*/  STG.E desc[UR8][R16.64], R19 ;  /* 0x0000001310007986 */ /* 0x0041e8000c101908 */
[----:B------:R-:W2:Y:S04]  /*08d0*/  LDG.E R21, desc[UR8][R2.64+0x4] ;  /* 0x0000040802157981 */ /* 0x000ea8000c1e1900 */
[----:B--2---:R0:W-:Y:S04]  /*08e0*/  STG.E desc[UR8][R16.64+0x4], R21 ;  /* 0x0000041510007986 */ /* 0x0041e8000c101908 */
[----:B------:R-:W2:Y:S04]  /*08f0*/  LDG.E R23, desc[UR8][R2.64+0x8] ;  /* 0x0000080802177981 */ /* 0x000ea8000c1e1900 */
[----:B--2---:R0:W-:Y:S04]  /*0900*/  STG.E desc[UR8][R16.64+0x8], R23 ;  /* 0x0000081710007986 */ /* 0x0041e8000c101908 */
[----:B------:R-:W2:Y:S01]  /*0910*/  LDG.E R25, desc[UR8][R2.64+0xc] ;  /* 0x00000c0802197981 */ /* 0x000ea2000c1e1900 */
[----:B------:R-:W-:Y:S01]  /*0920*/  IADD3 R15, PT, PT, R15, 0x4, RZ ;  /* 0x000000040f0f7810 */ /* 0x000fe20007ffe0ff */
[----:B------:R-:W-:-:S02]  /*0930*/  VIADD R14, R14, 0x4 ;  /* 0x000000040e0e7836 */ /* 0x000fc40000000000 */
[----:B--2---:R0:W-:Y:S05]  /*0940*/  STG.E desc[UR8][R16.64+0xc], R25 ;  /* 0x00000c1910007986 */ /* 0x0041ea000c101908 */
.L_x_3:
[----:B------:R-:W-:Y:S05]  /*0950*/  @!P2 BRA `(.L_x_2) ;  /* 0x000000000060a947 */ /* 0x000fea0003800000 */
[----:B------:R-:W-:-:S13]  /*0960*/  ISETP.NE.AND P1, PT, R8, 0x1, PT ;  /* 0x000000010800780c */ /* 0x000fda0003f25270 */
[----:B0-2---:R-:W0:Y:S08]  /*0970*/  @P1 LDC R16, c[0x0][0x39c] ;  /* 0x0000e700ff101b82 */ /* 0x005e300000000800 */
[----:B------:R-:W1:Y:S01]  /*0980*/  @P1 LDC.64 R2, c[0x0][0x390] ;  /* 0x0000e400ff021b82 */ /* 0x000e620000000a00 */
[----:B0-----:R-:W-:-:S04]  /*0990*/  @P1 IMAD R17, R11, R16, R14 ;  /* 0x000000100b111224 */ /* 0x001fc800078e020e */
[----:B-1----:R-:W-:-:S03]  /*09a0*/  @P1 IMAD.WIDE R2, R17, 0x4, R2 ;  /* 0x0000000411021825 */ /* 0x002fc600078e0202 */
[----:B------:R-:W0:Y:S02]  /*09b0*/  @P1 LDC.64 R16, c[0x0][0x388] ;  /* 0x0000e200ff101b82 */ /* 0x000e240000000a00 */
[----:B------:R-:W2:Y:S01]  /*09c0*/  @P1 LDG.E R21, desc[UR8][R2.64] ;  /* 0x0000000802151981 */ /* 0x000ea2000c1e1900 */
[----:B------:R-:W-:-:S05]  /*09d0*/  @P1 IADD3 R19, PT, PT, R12, R15, RZ ;  /* 0x0000000f0c131210 */ /* 0x000fca0007ffe0ff */
[----:B0-----:R-:W-:Y:S01]  /*09e0*/  @P1 IMAD.WIDE R16, R19, 0x4, R16 ;  /* 0x0000000413101825 */ /* 0x001fe200078e0210 */
[----:B------:R-:W-:-:S13]  /*09f0*/  LOP3.LUT P2, RZ, R10, 0x1, RZ, 0xc0, !PT ;  /* 0x000000010aff7812 */ /* 0x000fda000784c0ff */
[----:B------:R-:W0:Y:S08]  /*0a00*/  @P2 LDC R10, c[0x0][0x39c] ;  /* 0x0000e700ff0a2b82 */ /* 0x000e300000000800 */
[----:B------:R-:W1:Y:S01]  /*0a10*/  @P2 LDC.64 R18, c[0x0][0x390] ;  /* 0x0000e400ff122b82 */ /* 0x000e620000000a00 */
[----:B--2---:R3:W-:Y:S04]  /*0a20*/  @P1 STG.E desc[UR8][R16.64], R21 ;  /* 0x0000001510001986 */ /* 0x0047e8000c101908 */
[----:B------:R-:W2:Y:S01]  /*0a30*/  @P1 LDG.E R23, desc[UR8][R2.64+0x4] ;  /* 0x0000040802171981 */ /* 0x000ea2000c1e1900 */
[----:B------:R-:W-:-:S04]  /*0a40*/  @P1 VIADD R14, R14, 0x2 ;  /* 0x000000020e0e1836 */ /* 0x000fc80000000000 */
[----:B0-----:R-:W-:-:S04]  /*0a50*/  @P2 IMAD R11, R11, R10, R14 ;  /* 0x0000000a0b0b2224 */ /* 0x001fc800078e020e */
[----:B-1----:R-:W-:Y:S02]  /*0a60*/  @P2 IMAD.WIDE R18, R11, 0x4, R18 ;  /* 0x000000040b122825 */ /* 0x002fe400078e0212 */
[----:B------:R-:W0:Y:S01]  /*0a70*/  @P2 LDC.64 R10, c[0x0][0x388] ;  /* 0x0000e200ff0a2b82 */ /* 0x000e220000000a00 */
[----:B------:R-:W-:Y:S01]  /*0a80*/  @P1 IADD3 R15, PT, PT, R15, 0x2, RZ ;  /* 0x000000020f0f1810 */ /* 0x000fe20007ffe0ff */
[----:B--2---:R3:W-:Y:S04]  /*0a90*/  @P1 STG.E desc[UR8][R16.64+0x4], R23 ;  /* 0x0000041710001986 */ /* 0x0047e8000c101908 */
[----:B------:R-:W2:Y:S01]  /*0aa0*/  @P2 LDG.E R19, desc[UR8][R18.64] ;  /* 0x0000000812132981 */ /* 0x000ea2000c1e1900 */
[----:B------:R-:W-:-:S04]  /*0ab0*/  @P2 IMAD.IADD R3, R12, 0x1, R15 ;  /* 0x000000010c032824 */ /* 0x000fc800078e020f */
[----:B0-----:R-:W-:-:S05]  /*0ac0*/  @P2 IMAD.WIDE R2, R3, 0x4, R10 ;  /* 0x0000000403022825 */ /* 0x001fca00078e020a */
[----:B--2---:R3:W-:Y:S02]  /*0ad0*/  @P2 STG.E desc[UR8][R2.64], R19 ;  /* 0x0000001302002986 */ /* 0x0047e4000c101908 */
.L_x_2:
[----:B------:R-:W-:Y:S01]  /*0ae0*/  IADD3 R7, PT, PT, R7, 0x1, RZ ;  /* 0x0000000107077810 */ /* 0x000fe20007ffe0ff */
[----:B------:R-:W-:Y:S06]  /*0af0*/  @P0 BRA `(.L_x_4) ;  /* 0xfffffff800880947 */ /* 0x000fec000383ffff */
[----:B------:R-:W-:Y:S05]  /*0b00*/  EXIT ;  /* 0x000000000000794d */ /* 0x000fea0003800000 */
.L_x_5:
[----:B------:R-:W-:-:S00]  /*0b10*/  BRA `(.L_x_5) ;  /* 0xfffffffc00fc7947 */ /* 0x000fc0000383ffff */
[----:B------:R-:W-:-:S00]  /*0b20*/  NOP ;  /* 0x0000000000007918 */ /* 0x000fc00000000000 */
        /* <DEDUP_REMOVED lines=13> */
.L_x_9:


//--------------------- .text._Z15flattenOnDevicePfS_iiiiiiiiii --------------------------
	.section	.text._Z15flattenOnDevicePfS_iiiiiiiiii,"ax",@progbits
	.align	128
        .global         _Z15flattenOnDevicePfS_iiiiiiiiii
        .type           _Z15flattenOnDevicePfS_iiiiiiiiii,@function
        .size           _Z15flattenOnDevicePfS_iiiiiiiiii,(.L_x_10 - _Z15flattenOnDevicePfS_iiiiiiiiii)
        .other          _Z15flattenOnDevicePfS_iiiiiiiiii,@"STO_CUDA_ENTRY STV_DEFAULT"
_Z15flattenOnDevicePfS_iiiiiiiiii:
.text._Z15flattenOnDevicePfS_iiiiiiiiii:
[----:B------:R-:W-:Y:S08]  /*0000*/  LDC R1, c[0x0][0x37c] ;  /* 0x0000df00ff017b82 */ /* 0x000ff00000000800 */
[----:B------:R-:W0:Y:S01]  /*0010*/  LDC R0, c[0x0][0x3a4] ;  /* 0x0000e900ff007b82 */ /* 0x000e220000000800 */
[----:B------:R-:W1:Y:S01]  /*0020*/  LDCU UR6, c[0x0][0x3a8] ;  /* 0x00007500ff0677ac */ /* 0x000e620008000800 */
[----:B------:R-:W2:Y:S06]  /*0030*/  S2R R9, SR_TID.X ;  /* 0x0000000000097919 */ /* 0x000eac0000002100 */
[----:B------:R-:W2:Y:S08]  /*0040*/  S2UR UR4, SR_CTAID.X ;  /* 0x00000000000479c3 */ /* 0x000eb00000002500 */
[----:B------:R-:W2:Y:S01]  /*0050*/  LDC R6, c[0x0][0x360] ;  /* 0x0000d800ff067b82 */ /* 0x000ea20000000800 */
[----:B0-----:R-:W-:-:S04]  /*0060*/  IMAD R7, R0, R0, RZ ;  /* 0x0000000000077224 */ /* 0x001fc800078e02ff */
[----:B-1----:R-:W-:-:S05]  /*0070*/  IMAD R3, R7, UR6, RZ ;  /* 0x0000000607037c24 */ /* 0x002fca000f8e02ff */
[----:B------:R-:W-:-:S04]  /*0080*/  IABS R11, R3 ;  /* 0x00000003000b7213 */ /* 0x000fc80000000000 */
[----:B------:R-:W0:Y:S01]  /*0090*/  I2F.RP R2, R11 ;  /* 0x0000000b00027306 */ /* 0x000e220000209400 */
[----:B--2---:R-:W-:-:S07]  /*00a0*/  IMAD R6, R6, UR4, R9 ;  /* 0x0000000406067c24 */ /* 0x004fce000f8e0209 */
[----:B0-----:R-:W0:Y:S02]  /*00b0*/  MUFU.RCP R2, R2 ;  /* 0x0000000200027308 */ /* 0x001e240000001000 */
[----:B0-----:R-:W-:Y:S01]  /*00c0*/  VIADD R4, R2, 0xffffffe ;  /* 0x0ffffffe02047836 */ /* 0x001fe20000000000 */
[----:B------:R-:W-:-:S05]  /*00d0*/  IABS R2, R6 ;  /* 0x0000000600027213 */ /* 0x000fca0000000000 */
[----:B------:R0:W1:Y:S02]  /*00e0*/  F2I.FTZ.U32.TRUNC.NTZ R5, R4 ;  /* 0x0000000400057305 */ /* 0x000064000021f000 */
[----:B0-----:R-:W-:Y:S02]  /*00f0*/  HFMA2 R4, -RZ, RZ, 0, 0 ;  /* 0x00000000ff047431 */ /* 0x001fe400000001ff */
[----:B-1----:R-:W-:-:S04]  /*0100*/  IMAD.MOV R8, RZ, RZ, -R5 ;  /* 0x000000ffff087224 */ /* 0x002fc800078e0a05 */
[----:B------:R-:W-:Y:S01]  /*0110*/  IMAD R9, R8, R11, RZ ;  /* 0x0000000b08097224 */ /* 0x000fe200078e02ff */
[----:B------:R-:W-:-:S03]  /*0120*/  IABS R8, R3 ;  /* 0x0000000300087213 */ /* 0x000fc60000000000 */
[----:B------:R-:W-:-:S04]  /*0130*/  IMAD.HI.U32 R5, R5, R9, R4 ;  /* 0x0000000905057227 */ /* 0x000fc800078e0004 */
[----:B------:R-:W-:Y:S02]  /*0140*/  IMAD.MOV R4, RZ, RZ, -R8 ;  /* 0x000000ffff047224 */ /* 0x000fe400078e0a08 */
[----:B------:R-:W-:-:S04]  /*0150*/  IMAD.HI.U32 R5, R5, R2, RZ ;  /* 0x0000000205057227 */ /* 0x000fc800078e00ff */
        /* <DEDUP_REMOVED lines=8> */
[----:B------:R-:W-:-:S06]  /*01e0*/  @P0 VIADD R5, R5, 0x1 ;  /* 0x0000000105050836 */ /* 0x000fcc0000000000 */
[----:B------:R-:W-:Y:S01]  /*01f0*/  @!P2 IMAD.MOV R5, RZ, RZ, -R5 ;  /* 0x000000ffff05a224 */ /* 0x000fe200078e0a05 */
[----:B------:R-:W-:-:S04]  /*0200*/  @!P1 LOP3.LUT R5, RZ, R3, RZ, 0x33, !PT ;  /* 0x00000003ff059212 */ /* 0x000fc800078e33ff */
[----:B------:R-:W-:-:S13]  /*0210*/  ISETP.GT.AND P0, PT, R5, RZ, PT ;  /* 0x000000ff0500720c */ /* 0x000fda0003f04270 */
[----:B------:R-:W-:Y:S05]  /*0220*/  @P0 EXIT ;  /* 0x000000000000094d */ /* 0x000fea0003800000 */
[----:B------:R-:W0:Y:S01]  /*0230*/  LDC R5, c[0x0][0x3a0] ;  /* 0x0000e800ff057b82 */ /* 0x000e220000000800 */
[----:B------:R-:W1:Y:S07]  /*0240*/  LDCU.64 UR4, c[0x0][0x358] ;  /* 0x00006b00ff0477ac */ /* 0x000e6e0008000a00 */
[----:B------:R-:W2:Y:S01]  /*0250*/  LDC.64 R12, c[0x0][0x380] ;  /* 0x0000e000ff0c7b82 */ /* 0x000ea20000000a00 */
[----:B------:R-:W-:Y:S01]  /*0260*/  IABS R10, R7 ;  /* 0x00000007000a7213 */ /* 0x000fe20000000000 */
[----:B------:R-:W3:Y:S01]  /*0270*/  LDCU.64 UR8, c[0x0][0x398] ;  /* 0x00007300ff0877ac */ /* 0x000ee20008000a00 */
[----:B0-----:R-:W-:-:S04]  /*0280*/  IMAD R3, R3, R5, R6 ;  /* 0x0000000503037224 */ /* 0x001fc800078e0206 */
[----:B--2---:R-:W-:-:S05]  /*0290*/  IMAD.WIDE R12, R3, 0x4, R12 ;  /* 0x00000004030c7825 */ /* 0x004fca00078e020c */
[----:B-1----:R0:W2:Y:S01]  /*02a0*/  LDG.E R4, desc[UR4][R12.64] ;  /* 0x000000040c047981 */ /* 0x0020a2000c1e1900 */
[----:B------:R-:W1:Y:S01]  /*02b0*/  I2F.RP R3, R10 ;  /* 0x0000000a00037306 */ /* 0x000e620000209400 */
[----:B------:R-:W-:Y:S02]  /*02c0*/  IABS R11, R0 ;  /* 0x00000000000b7213 */ /* 0x000fe40000000000 */
[----:B------:R-:W-:-:S04]  /*02d0*/  IADD3 R18, PT, PT, R6, 0x1, RZ ;  /* 0x0000000106127810 */ /* 0x000fc80007ffe0ff */
[----:B------:R-:W-:Y:S01]  /*02e0*/  IABS R20, R18 ;  /* 0x0000001200147213 */ /* 0x000fe20000000000 */
[----:B------:R-:W4:Y:S01]  /*02f0*/  I2F.RP R14, R11 ;  /* 0x0000000b000e7306 */ /* 0x000f220000209400 */
[-C--:B0-----:R-:W-:Y:S02]  /*0300*/  IABS R12, R7.reuse ;  /* 0x00000007000c7213 */ /* 0x081fe40000000000 */
[----:B------:R-:W-:-:S04]  /*0310*/  LOP3.LUT R18, R18, R7, RZ, 0x3c, !PT ;  /* 0x0000000712127212 */ /* 0x000fc800078e3cff */
[----:B------:R-:W-:Y:S01]  /*0320*/  ISETP.GE.AND P3, PT, R18, RZ, PT ;  /* 0x000000ff1200720c */ /* 0x000fe20003f66270 */
[----:B-1----:R-:W0:Y:S01]  /*0330*/  MUFU.RCP R3, R3 ;  /* 0x0000000300037308 */ /* 0x002e220000001000 */
[----:B---3--:R-:W-:-:S07]  /*0340*/  IMAD R18, R5, UR8, RZ ;  /* 0x0000000805127c24 */ /* 0x008fce000f8e02ff */
[----:B----4-:R-:W1:Y:S01]  /*0350*/  MUFU.RCP R14, R14 ;  /* 0x0000000e000e7308 */ /* 0x010e620000001000 */
[----:B0-----:R-:W-:Y:S02]  /*0360*/  IADD3 R8, PT, PT, R3, 0xffffffe, RZ ;  /* 0x0ffffffe03087810 */ /* 0x001fe40007ffe0ff */
[----:B------:R-:W-:-:S05]  /*0370*/  IADD3 R3, PT, PT, RZ, -R12, RZ ;  /* 0x8000000cff037210 */ /* 0x000fca0007ffe0ff */
[----:B------:R0:W3:Y:S01]  /*0380*/  F2I.FTZ.U32.TRUNC.NTZ R9, R8 ;  /* 0x0000000800097305 */ /* 0x0000e2000021f000 */
[----:B-1----:R-:W-:-:S07]  /*0390*/  VIADD R12, R14, 0xffffffe ;  /* 0x0ffffffe0e0c7836 */ /* 0x002fce0000000000 */
[----:B------:R1:W4:Y:S01]  /*03a0*/  F2I.FTZ.U32.TRUNC.NTZ R13, R12 ;  /* 0x0000000c000d7305 */ /* 0x000322000021f000 */
[----:B0-----:R-:W-:Y:S02]  /*03b0*/  IMAD.MOV.U32 R8, RZ, RZ, RZ ;  /* 0x000000ffff087224 */ /* 0x001fe400078e00ff */
[----:B---3--:R-:W-:Y:S02]  /*03c0*/  IMAD.MOV R17, RZ, RZ, -R9 ;  /* 0x000000ffff117224 */ /* 0x008fe400078e0a09 */
[----:B-1----:R-:W-:Y:S02]  /*03d0*/  IMAD.MOV.U32 R12, RZ, RZ, RZ ;  /* 0x000000ffff0c7224 */ /* 0x002fe400078e00ff */
[----:B------:R-:W-:-:S04]  /*03e0*/  IMAD R17, R17, R10, RZ ;  /* 0x0000000a11117224 */ /* 0x000fc800078e02ff */
[----:B------:R-:W-:-:S04]  /*03f0*/  IMAD.HI.U32 R17, R9, R17, R8 ;  /* 0x0000001109117227 */ /* 0x000fc800078e0008 */
[----:B----4-:R-:W-:Y:S02]  /*0400*/  IMAD.MOV R14, RZ, RZ, -R13 ;  /* 0x000000ffff0e7224 */ /* 0x010fe400078e0a0d */
[----:B------:R-:W-:-:S04]  /*0410*/  IMAD.HI.U32 R8, R17, R2, RZ ;  /* 0x0000000211087227 */ /* 0x000fc800078e00ff */
[----:B------:R-:W-:Y:S02]  /*0420*/  IMAD R9, R8, R3, R2 ;  /* 0x0000000308097224 */ /* 0x000fe400078e0202 */
[----:B------:R-:W-:-:S03]  /*0430*/  IMAD R15, R14, R11, RZ ;  /* 0x0000000b0e0f7224 */ /* 0x000fc600078e02ff */
[----:B------:R-:W-:Y:S01]  /*0440*/  ISETP.GT.U32.AND P1, PT, R10, R9, PT ;  /* 0x000000090a00720c */ /* 0x000fe20003f24070 */
[----:B------:R-:W-:-:S06]  /*0450*/  IMAD.HI.U32 R15, R13, R15, R12 ;  /* 0x0000000f0d0f7227 */ /* 0x000fcc00078e000c */
[----:B------:R-:W-:-:S04]  /*0460*/  IMAD.HI.U32 R12, R15, R2, RZ ;  /* 0x000000020f0c7227 */ /* 0x000fc800078e00ff */
[----:B------:R-:W-:Y:S02]  /*0470*/  IMAD.MOV R12, RZ, RZ, -R12 ;  /* 0x000000ffff0c7224 */ /* 0x000fe400078e0a0c */
[----:B------:R-:W-:Y:S01]  /*0480*/  @!P1 IMAD.IADD R9, R9, 0x1, -R10 ;  /* 0x0000000109099824 */ /* 0x000fe200078e0a0a */
[----:B------:R-:W-:-:S04]  /*0490*/  @!P1 IADD3 R8, PT, PT, R8, 0x1, RZ ;  /* 0x0000000108089810 */ /* 0x000fc80007ffe0ff */
[----:B------:R-:W-:Y:S02]  /*04a0*/  ISETP.GE.U32.AND P0, PT, R9, R10, PT ;  /* 0x0000000a0900720c */ /* 0x000fe40003f06070 */
[----:B------:R-:W-:-:S04]  /*04b0*/  LOP3.LUT R9, R6, R7, RZ, 0x3c, !PT ;  /* 0x0000000706097212 */ /* 0x000fc800078e3cff */
[----:B------:R-:W-:Y:S02]  /*04c0*/  ISETP.GE.AND P2, PT, R9, RZ, PT ;  /* 0x000000ff0900720c */ /* 0x000fe40003f46270 */
[----:B------:R-:W-:-:S05]  /*04d0*/  LOP3.LUT R9, RZ, R7, RZ, 0x33, !PT ;  /* 0x00000007ff097212 */ /* 0x000fca00078e33ff */
[----:B------:R-:W-:Y:S01]  /*04e0*/  @P0 VIADD R8, R8, 0x1 ;  /* 0x0000000108080836 */ /* 0x000fe20000000000 */
[----:B------:R-:W-:-:S05]  /*04f0*/  ISETP.NE.AND P0, PT, R7, RZ, PT ;  /* 0x000000ff0700720c */ /* 0x000fca0003f05270 */
[----:B------:R-:W-:-:S04]  /*0500*/  @!P2 IADD3 R8, PT, PT, -R8, RZ, RZ ;  /* 0x000000ff0808a210 */ /* 0x000fc80007ffe1ff */
[----:B------:R-:W-:-:S05]  /*0510*/  SEL R8, R9, R8, !P0 ;  /* 0x0000000809087207 */ /* 0x000fca0004000000 */
[----:B------:R-:W-:-:S04]  /*0520*/  IMAD.MOV R14, RZ, RZ, -R8 ;  /* 0x000000ffff0e7224 */ /* 0x000fc800078e0a08 */
[----:B------:R-:W-:Y:S02]  /*0530*/  IMAD R13, R7, R14, R6 ;  /* 0x0000000e070d7224 */ /* 0x000fe400078e0206 */
[----:B------:R-:W-:Y:S01]  /*0540*/  IMAD R14, R11, R12, R2 ;  /* 0x0000000c0b0e7224 */ /* 0x000fe200078e0202 */
[----:B------:R-:W0:Y:S01]  /*0550*/  LDC R7, c[0x0][0x3b4] ;  /* 0x0000ed00ff077b82 */ /* 0x000e220000000800 */
[----:B------:R-:W-:Y:S01]  /*0560*/  IMAD.HI.U32 R12, R17, R20, RZ ;  /* 0x00000014110c7227 */ /* 0x000fe200078e00ff */
[----:B------:R-:W-:Y:S02]  /*0570*/  IABS R16, R13 ;  /* 0x0000000d00107213 */ /* 0x000fe40000000000 */
[----:B------:R-:W-:Y:S01]  /*0580*/  ISETP.GT.U32.AND P2, PT, R11, R14, PT ;  /* 0x0000000e0b00720c */ /* 0x000fe20003f44070 */
[----:B------:R-:W-:Y:S02]  /*0590*/  IMAD R17, R12, R3, R20 ;  /* 0x000000030c117224 */ /* 0x000fe400078e0214 */
[----:B------:R-:W-:-:S03]  /*05a0*/  IMAD.HI.U32 R15, R15, R16, RZ ;  /* 0x000000100f0f7227 */ /* 0x000fc600078e00ff */
[----:B------:R-:W-:Y:S01]  /*05b0*/  ISETP.GT.U32.AND P4, PT, R10, R17, PT ;  /* 0x000000110a00720c */ /* 0x000fe20003f84070 */
[----:B------:R-:W-:-:S04]  /*05c0*/  IMAD.MOV R2, RZ, RZ, -R15 ;  /* 0x000000ffff027224 */ /* 0x000fc800078e0a0f */
[C---:B------:R-:W-:Y:S02]  /*05d0*/  IMAD R16, R11.reuse, R2, R16 ;  /* 0x000000020b107224 */ /* 0x040fe400078e0210 */
[----:B------:R-:W-:Y:S01]  /*05e0*/  @!P2 IADD3 R14, PT, PT, R14, -R11, RZ ;  /* 0x8000000b0e0ea210 */ /* 0x000fe20007ffe0ff */
[----:B------:R-:W1:Y:S01]  /*05f0*/  LDC.64 R2, c[0x0][0x390] ;  /* 0x0000e400ff027b82 */ /* 0x000e620000000a00 */
[----:B------:R-:W-:Y:S02]  /*0600*/  ISETP.GE.AND P2, PT, R6, RZ, PT ;  /* 0x000000ff0600720c */ /* 0x000fe40003f46270 */
[C---:B------:R-:W-:Y:S02]  /*0610*/  ISETP.GT.U32.AND P1, PT, R11.reuse, R16, PT ;  /* 0x000000100b00720c */ /* 0x040fe40003f24070 */
[----:B------:R-:W-:Y:S01]  /*0620*/  ISETP.GT.U32.AND P6, PT, R11, R14, PT ;  /* 0x0000000e0b00720c */ /* 0x000fe20003fc4070 */
[----:B------:R-:W-:Y:S01]  /*0630*/  @!P4 VIADD R12, R12, 0x1 ;  /* 0x000000010c0cc836 */ /* 0x000fe20000000000 */
[----:B------:R-:W-:-:S04]  /*0640*/  @!P4 IADD3 R17, PT, PT, R17, -R10, RZ ;  /* 0x8000000a1111c210 */ /* 0x000fc80007ffe0ff */
[----:B------:R-:W-:Y:S02]  /*0650*/  ISETP.GE.U32.AND P5, PT, R17, R10, PT ;  /* 0x0000000a1100720c */ /* 0x000fe40003fa6070 */
[-C--:B------:R-:W-:Y:S02]  /*0660*/  LOP3.LUT R10, R13, R0.reuse, RZ, 0x3c, !PT ;  /* 0x000000000d0a7212 */ /* 0x080fe400078e3cff */
[----:B------:R-:W-:Y:S01]  /*0670*/  LOP3.LUT R17, RZ, R0, RZ, 0x33, !PT ;  /* 0x00000000ff117212 */ /* 0x000fe200078e33ff */
[----:B------:R-:W-:Y:S01]  /*0680*/  @!P1 IMAD.IADD R16, R16, 0x1, -R11 ;  /* 0x0000000110109824 */ /* 0x000fe200078e0a0b */
[----:B------:R-:W-:Y:S02]  /*0690*/  @!P1 IADD3 R15, PT, PT, R15, 0x1, RZ ;  /* 0x000000010f0f9810 */ /* 0x000fe40007ffe0ff */
[-C--:B------:R-:W-:Y:S02]  /*06a0*/  @!P6 IADD3 R14, PT, PT, R14, -R11.reuse, RZ ;  /* 0x8000000b0e0ee210 */ /* 0x080fe40007ffe0ff */
[----:B------:R-:W-:-:S02]  /*06b0*/  ISETP.GE.U32.AND P4, PT, R16, R11, PT ;  /* 0x0000000b1000720c */ /* 0x000fc40003f86070 */
[----:B------:R-:W3:Y:S01]  /*06c0*/  LDC R11, c[0x0][0x3ac] ;  /* 0x0000eb00ff0b7b82 */ /* 0x000ee20000000800 */
[----:B------:R-:W-:Y:S02]  /*06d0*/  ISETP.GE.AND P6, PT, R10, RZ, PT ;  /* 0x000000ff0a00720c */ /* 0x000fe40003fc6270 */
[----:B-1----:R-:W-:Y:S02]  /*06e0*/  SHF.R.S32.HI R6, RZ, 0x1f, R3 ;  /* 0x0000001fff067819 */ /* 0x002fe40000011403 */
[----:B------:R-:W-:Y:S02]  /*06f0*/  IADD3 R16, PT, PT, -R2, UR9, RZ ;  /* 0x0000000902107c10 */ /* 0x000fe4000fffe1ff */
[----:B------:R-:W-:Y:S01]  /*0700*/  LEA.HI R10, R6, R3, RZ, 0x2 ;  /* 0x00000003060a7211 */ /* 0x000fe200078f10ff */
[----:B------:R-:W-:Y:S01]  /*0710*/  VIADD R6, R2, 0xffffffff ;  /* 0xffffffff02067836 */ /* 0x000fe20000000000 */
[----:B------:R-:W-:Y:S01]  /*0720*/  ISETP.NE.AND P1, PT, R0, RZ, PT ;  /* 0x000000ff0000720c */ /* 0x000fe20003f25270 */
[----:B0-----:R-:W-:Y:S01]  /*0730*/  IMAD R5, R16, R7, R16 ;  /* 0x0000000710057224 */ /* 0x001fe200078e0210 */
[----:B------:R-:W-:Y:S01]  /*0740*/  @P5 IADD3 R12, PT, PT, R12, 0x1, RZ ;  /* 0x000000010c0c5810 */ /* 0x000fe20007ffe0ff */
[----:B------:R-:W-:Y:S01]  /*0750*/  @P4 VIADD R15, R15, 0x1 ;  /* 0x000000010f0f4836 */ /* 0x000fe20000000000 */
[----:B------:R-:W-:Y:S01]  /*0760*/  @!P2 IADD3 R14, PT, PT, -R14, RZ, RZ ;  /* 0x000000ff0e0ea210 */ /* 0x000fe20007ffe1ff */
[----:B------:R-:W0:Y:S01]  /*0770*/  LDC.64 R2, c[0x0][0x388] ;  /* 0x0000e200ff027b82 */ /* 0x000e220000000a00 */
[----:B------:R-:W-:Y:S01]  /*0780*/  SHF.R.S32.HI R10, RZ, 0x2, R10 ;  /* 0x00000002ff0a7819 */ /* 0x000fe2000001140a */
[----:B------:R-:W-:Y:S01]  /*0790*/  @!P6 IMAD.MOV R15, RZ, RZ, -R15 ;  /* 0x000000ffff0fe224 */ /* 0x000fe200078e0a0f */
[----:B------:R-:W-:Y:S01]  /*07a0*/  SEL R14, R17, R14, !P1 ;  /* 0x0000000e110e7207 */ /* 0x000fe20004800000 */
[----:B------:R-:W-:-:S02]  /*07b0*/  @!P3 IMAD.MOV R12, RZ, RZ, -R12 ;  /* 0x000000ffff0cb224 */ /* 0x000fc400078e0a0c */
[----:B------:R-:W-:Y:S01]  /*07c0*/  IMAD R18, R18, UR6, R5 ;  /* 0x0000000612127c24 */ /* 0x000fe2000f8e0205 */
[----:B------:R-:W-:Y:S02]  /*07d0*/  SEL R15, R17, R15, !P1 ;  /* 0x0000000f110f7207 */ /* 0x000fe40004800000 */
[----:B------:R-:W-:Y:S01]  /*07e0*/  SEL R9, R9, R12, !P0 ;  /* 0x0000000c09097207 */ /* 0x000fe20004000000 */
[----:B---3--:R-:W-:Y:S01]  /*07f0*/  IMAD R10, R10, R6, R11 ;  /* 0x000000060a0a7224 */ /* 0x008fe200078e020b */
[--C-:B------:R-:W-:Y:S01]  /*0800*/  IADD3 R18, PT, PT, R13, R18, R14.reuse ;  /* 0x000000120d127210 */ /* 0x100fe20007ffe00e */
[C---:B------:R-:W-:Y:S02]  /*0810*/  IMAD R11, R15.reuse, R0, -R13 ;  /* 0x000000000f0b7224 */ /* 0x040fe400078e0a0d */
[----:B------:R-:W-:Y:S02]  /*0820*/  IMAD R10, R10, UR6, R9 ;  /* 0x000000060a0a7c24 */ /* 0x000fe4000f8e0209 */
[----:B------:R-:W-:Y:S01]  /*0830*/  IMAD R7, R15, R7, R14 ;  /* 0x000000070f077224 */ /* 0x000fe200078e020e */
[----:B------:R-:W-:Y:S01]  /*0840*/  IADD3 R11, PT, PT, R18, R11, RZ ;  /* 0x0000000b120b7210 */ /* 0x000fe20007ffe0ff */
[----:B------:R-:W-:-:S04]  /*0850*/  IMAD R5, R10, UR8, R5 ;  /* 0x000000080a057c24 */ /* 0x000fc8000f8e0205 */
[----:B------:R-:W-:-:S04]  /*0860*/  IMAD R7, R7, R6, R11 ;  /* 0x0000000607077224 */ /* 0x000fc800078e020b */
[----:B------:R-:W-:-:S04]  /*0870*/  IMAD R5, R8, R5, R7 ;  /* 0x0000000508057224 */ /* 0x000fc800078e0207 */
[----:B0-----:R-:W-:-:S05]  /*0880*/  IMAD.WIDE R2, R5, 0x4, R2 ;  /* 0x0000000405027825 */ /* 0x001fca00078e0202 */
[----:B--2---:R-:W-:Y:S01]  /*0890*/  STG.E desc[UR4][R2.64], R4 ;  /* 0x0000000402007986 */ /* 0x004fe2000c101904 */
[----:B------:R-:W-:Y:S05]  /*08a0*/  EXIT ;  /* 0x000000000000794d */ /* 0x000fea0003800000 */
.L_x_6:
        /* <DEDUP_REMOVED lines=13> */
.L_x_10:


//--------------------- .text._Z11matrix_multPfjjS_jjS_ --------------------------
	.section	.text._Z11matrix_multPfjjS_jjS_,"ax",@progbits
	.align	128
        .global         _Z11matrix_multPfjjS_jjS_
        .type           _Z11matrix_multPfjjS_jjS_,@function
        .size           _Z11matrix_multPfjjS_jjS_,(.L_x_11 - _Z11matrix_multPfjjS_jjS_)
        .other          _Z11matrix_multPfjjS_jjS_,@"STO_CUDA_ENTRY STV_DEFAULT"
_Z11matrix_multPfjjS_jjS_:
.text._Z11matrix_multPfjjS_jjS_:
[----:B------:R-:W-:Y:S01]  /*0000*/  LDC R1, c[0x0][0x37c] ;  /* 0x0000df00ff017b82 */ /* 0x000fe20000000800 */
[----:B------:R-:W0:Y:S07]  /*0010*/  S2R R2, SR_TID.Y ;  /* 0x0000000000027919 */ /* 0x000e2e0000002200 */
[----:B------:R-:W1:Y:S01]  /*0020*/  S2UR UR7, SR_CgaCtaId ;  /* 0x00000000000779c3 */ /* 0x000e620000008800 */
[----:B------:R-:W2:Y:S01]  /*0030*/  LDCU UR12, c[0x0][0x398] ;  /* 0x00007300ff0c77ac */ /* 0x000ea20008000800 */
[----:B------:R-:W-:Y:S01]  /*0040*/  HFMA2 R21, -RZ, RZ, 0, 0 ;  /* 0x00000000ff157431 */ /* 0x000fe200000001ff */
[----:B------:R-:W3:Y:S01]  /*0050*/  S2R R5, SR_TID.X ;  /* 0x0000000000057919 */ /* 0x000ee20000002100 */
[----:B------:R-:W4:Y:S04]  /*0060*/  LDCU UR13, c[0x0][0x388] ;  /* 0x00007100ff0d77ac */ /* 0x000f280008000800 */
[----:B------:R-:W5:Y:S01]  /*0070*/  LDC R0, c[0x0][0x360] ;  /* 0x0000d800ff007b82 */ /* 0x000f620000000800 */
[----:B------:R-:W-:Y:S01]  /*0080*/  UMOV UR5, 0x400 ;  /* 0x0000040000057882 */ /* 0x000fe20000000000 */
[----:B------:R-:W0:Y:S01]  /*0090*/  LDCU.64 UR8, c[0x0][0x358] ;  /* 0x00006b00ff0877ac */ /* 0x000e220008000a00 */
[----:B------:R-:W-:-:S05]  /*00a0*/  UIADD3 UR6, UPT, UPT, UR5, 0x1000, URZ ;  /* 0x0000100005067890 */ /* 0x000fca000fffe0ff */
[----:B------:R-:W4:Y:S01]  /*00b0*/  S2UR UR11, SR_CTAID.Y ;  /* 0x00000000000b79c3 */ /* 0x000f220000002600 */
[----:B------:R-:W3:Y:S01]  /*00c0*/  LDCU UR15, c[0x0][0x398] ;  /* 0x00007300ff0f77ac */ /* 0x000ee20008000800 */
[----:B--2---:R-:W-:Y:S01]  /*00d0*/  UIADD3 UR4, UPT, UPT, UR12, -0x1, URZ ;  /* 0xffffffff0c047890 */ /* 0x004fe2000fffe0ff */
[----:B------:R-:W2:Y:S05]  /*00e0*/  LDCU UR14, c[0x0][0x39c] ;  /* 0x00007380ff0e77ac */ /* 0x000eaa0008000800 */
[----:B------:R-:W4:Y:S01]  /*00f0*/  LDC R7, c[0x0][0x364] ;  /* 0x0000d900ff077b82 */ /* 0x000f220000000800 */
[----:B-1----:R-:W-:Y:S02]  /*0100*/  ULEA UR5, UR7, UR5, 0x18 ;  /* 0x0000000507057291 */ /* 0x002fe4000f8ec0ff */
[----:B------:R-:W-:-:S02]  /*0110*/  ULEA UR6, UR7, UR6, 0x18 ;  /* 0x0000000607067291 */ /* 0x000fc4000f8ec0ff */
[----:B------:R-:W-:-:S03]  /*0120*/  USHF.R.U32.HI UR4, URZ, 0x5, UR4 ;  /* 0x00000005ff047899 */ /* 0x000fc60008011604 */
[----:B------:R-:W5:Y:S01]  /*0130*/  S2UR UR10, SR_CTAID.X ;  /* 0x00000000000a79c3 */ /* 0x000f620000002500 */
[----:B0-----:R-:W-:Y:S01]  /*0140*/  LEA R18, R2, UR5, 0x7 ;  /* 0x0000000502127c11 */ /* 0x001fe2000f8e38ff */
[----:B------:R-:W-:-:S03]  /*0150*/  UIADD3 UR4, UPT, UPT, -UR4, URZ, URZ ;  /* 0x000000ff04047290 */ /* 0x000fc6000fffe1ff */
[----:B---3--:R-:W-:-:S03]  /*0160*/  LEA R16, R5, R18, 0x2 ;  /* 0x0000001205107211 */ /* 0x008fc600078e10ff */
[----:B------:R-:W0:Y:S01]  /*0170*/  LDC R3, c[0x0][0x388] ;  /* 0x0000e200ff037b82 */ /* 0x000e220000000800 */
[----:B----4-:R-:W-:Y:S01]  /*0180*/  IMAD R20, R7, UR11, R2 ;  /* 0x0000000b07147c24 */ /* 0x010fe2000f8e0202 */
[----:B------:R-:W-:-:S04]  /*0190*/  LEA R7, R5, UR6, 0x2 ;  /* 0x0000000605077c11 */ /* 0x000fc8000f8e10ff */
[----:B------:R-:W-:Y:S01]  /*01a0*/  LEA R6, R2, R7, 0x7 ;  /* 0x0000000702067211 */ /* 0x000fe200078e38ff */
[----:B-----5:R-:W-:Y:S02]  /*01b0*/  IMAD R17, R0, UR10, R5 ;  /* 0x0000000a00117c24 */ /* 0x020fe4000f8e0205 */
[----:B------:R-:W-:Y:S02]  /*01c0*/  IMAD R0, R5, UR13, R20 ;  /* 0x0000000d05007c24 */ /* 0x000fe4000f8e0214 */
[----:B--2---:R-:W-:-:S07]  /*01d0*/  IMAD R4, R17, UR12, R2 ;  /* 0x0000000c11047c24 */ /* 0x004fce000f8e0202 */
.L_x_7:
[----:B------:R-:W-:Y:S02]  /*01e0*/  ISETP.GE.U32.AND P0, PT, R5, UR15, PT ;  /* 0x0000000f05007c0c */ /* 0x000fe4000bf06070 */
[----:B------:R-:W-:Y:S02]  /*01f0*/  MOV R27, RZ ;  /* 0x000000ff001b7202 */ /* 0x000fe40000000f00 */
[----:B0-----:R-:W-:-:S13]  /*0200*/  ISETP.GE.U32.OR P0, PT, R20, R3, P0 ;  /* 0x000000031400720c */ /* 0x001fda0000706470 */
[----:B------:R-:W0:Y:S02]  /*0210*/  @!P0 LDC.64 R10, c[0x0][0x380] ;  /* 0x0000e000ff0a8b82 */ /* 0x000e240000000a00 */
[----:B0-----:R-:W-:-:S05]  /*0220*/  @!P0 IMAD.WIDE.U32 R10, R0, 0x4, R10 ;  /* 0x00000004000a8825 */ /* 0x001fca00078e000a */
[----:B------:R-:W2:Y:S01]  /*0230*/  @!P0 LDG.E R27, desc[UR8][R10.64] ;  /* 0x000000080a1b8981 */ /* 0x000ea2000c1e1900 */
[----:B------:R-:W-:Y:S02]  /*0240*/  ISETP.GE.U32.AND P0, PT, R2, UR15, PT ;  /* 0x0000000f02007c0c */ /* 0x000fe4000bf06070 */
[----:B------:R-:W-:Y:S02]  /*0250*/  MOV R29, RZ ;  /* 0x000000ff001d7202 */ /* 0x000fe40000000f00 */
[----:B------:R-:W-:-:S13]  /*0260*/  ISETP.GE.U32.OR P0, PT, R17, UR14, P0 ;  /* 0x0000000e11007c0c */ /* 0x000fda0008706470 */
[----:B------:R-:W0:Y:S02]  /*0270*/  @!P0 LDC.64 R8, c[0x0][0x390] ;  /* 0x0000e400ff088b82 */ /* 0x000e240000000a00 */
[----:B0-----:R-:W-:Y:S01]  /*0280*/  @!P0 IMAD.WIDE.U32 R22, R4, 0x4, R8 ;  /* 0x0000000404168825 */ /* 0x001fe200078e0008 */
[----:B--2---:R-:W-:Y:S05]  /*0290*/  STS [R16], R27 ;  /* 0x0000001b10007388 */ /* 0x004fea0000000800 */
[----:B------:R-:W-:Y:S06]  /*02a0*/  BAR.SYNC.DEFER_BLOCKING 0x0 ;  /* 0x0000000000007b1d */ /* 0x000fec0000010000 */
[----:B------:R-:W2:Y:S01]  /*02b0*/  @!P0 LDG.E R29, desc[UR8][R22.64] ;  /* 0x00000008161d8981 */ /* 0x000ea2000c1e1900 */
[----:B------:R-:W-:Y:S01]  /*02c0*/  UIADD3 UR4, UPT, UPT, UR4, 0x1, URZ ;  /* 0x0000000104047890 */ /* 0x000fe2000fffe0ff */
[----:B------:R-:W-:-:S02]  /*02d0*/  IADD3 R2, PT, PT, R2, 0x20, RZ ;  /* 0x0000002002027810 */ /* 0x000fc40007ffe0ff */
[----:B------:R-:W-:Y:S01]  /*02e0*/  IADD3 R5, PT, PT, R5, 0x20, RZ ;  /* 0x0000002005057810 */ /* 0x000fe20007ffe0ff */
[----:B------:R-:W-:Y:S01]  /*02f0*/  UISETP.NE.AND UP0, UPT, UR4, 0x1, UPT ;  /* 0x000000010400788c */ /* 0x000fe2000bf05270 */
[----:B------:R-:W-:Y:S02]  /*0300*/  LEA R0, R3, R0, 0x5 ;  /* 0x0000000003007211 */ /* 0x000fe400078e28ff */
[----:B------:R-:W-:Y:S01]  /*0310*/  IADD3 R4, PT, PT, R4, 0x20, RZ ;  /* 0x0000002004047810 */ /* 0x000fe20007ffe0ff */
[----:B--2---:R-:W-:Y:S01]  /*0320*/  STS [R6], R29 ;  /* 0x0000001d06007388 */ /* 0x004fe20000000800 */
[----:B------:R-:W-:Y:S06]  /*0330*/  BAR.SYNC.DEFER_BLOCKING 0x0 ;  /* 0x0000000000007b1d */ /* 0x000fec0000010000 */
[----:B------:R-:W-:Y:S04]  /*0340*/  LDS R26, [R7] ;  /* 0x00000000071a7984 */ /* 0x000fe80000000800 */
[----:B------:R-:W0:Y:S04]  /*0350*/  LDS.128 R12, [R18] ;  /* 0x00000000120c7984 */ /* 0x000e280000000c00 */
[----:B------:R-:W1:Y:S04]  /*0360*/  LDS R27, [R7+0x80] ;  /* 0x00008000071b7984 */ /* 0x000e680000000800 */
[----:B------:R-:W2:Y:S04]  /*0370*/  LDS R25, [R7+0x100] ;  /* 0x0001000007197984 */ /* 0x000ea80000000800 */
[----:B------:R-:W3:Y:S04]  /*0380*/  LDS R28, [R7+0x180] ;  /* 0x00018000071c7984 */ /* 0x000ee80000000800 */
[----:B------:R-:W-:Y:S04]  /*0390*/  LDS R19, [R7+0x200] ;  /* 0x0002000007137984 */ /* 0x000fe80000000800 */
[----:B------:R-:W4:Y:S04]  /*03a0*/  LDS.128 R8, [R18+0x10] ;  /* 0x0000100012087984 */ /* 0x000f280000000c00 */
[----:B------:R-:W5:Y:S04]  /*03b0*/  LDS R24, [R7+0x280] ;  /* 0x0002800007187984 */ /* 0x000f680000000800 */
[----:B------:R-:W5:Y:S04]  /*03c0*/  LDS R23, [R7+0x300] ;  /* 0x0003000007177984 */ /* 0x000f680000000800 */
[----:B------:R-:W-:Y:S01]  /*03d0*/  LDS R22, [R7+0x480] ;  /* 0x0004800007167984 */ /* 0x000fe20000000800 */
[----:B0-----:R-:W-:-:S03]  /*03e0*/  FFMA R12, R12, R26, R21 ;  /* 0x0000001a0c0c7223 */ /* 0x001fc60000000015 */
[----:B------:R-:W0:Y:S01]  /*03f0*/  LDS R26, [R7+0x380] ;  /* 0x00038000071a7984 */ /* 0x000e220000000800 */
[----:B-1----:R-:W-:-:S03]  /*0400*/  FFMA R12, R27, R13, R12 ;  /* 0x0000000d1b0c7223 */ /* 0x002fc6000000000c */
[----:B------:R-:W-:Y:S01]  /*0410*/  LDS R21, [R7+0x400] ;  /* 0x0004000007157984 */ /* 0x000fe20000000800 */
[----:B--2---:R-:W-:-:S04]  /*0420*/  FFMA R25, R25, R14, R12 ;  /* 0x0000000e19197223 */ /* 0x004fc8000000000c */
[----:B---3--:R-:W-:Y:S02]  /*0430*/  FFMA R25, R28, R15, R25 ;  /* 0x0000000f1c197223 */ /* 0x008fe40000000019 */
[----:B------:R-:W1:Y:S04]  /*0440*/  LDS.128 R12, [R18+0x20] ;  /* 0x00002000120c7984 */ /* 0x000e680000000c00 */
[----:B------:R-:W-:Y:S01]  /*0450*/  LDS R28, [R7+0x580] ;  /* 0x00058000071c7984 */ /* 0x000fe20000000800 */
[----:B----4-:R-:W-:-:S03]  /*0460*/  FFMA R25, R8, R19, R25 ;  /* 0x0000001308197223 */ /* 0x010fc60000000019 */
[----:B------:R-:W2:Y:S01]  /*0470*/  LDS R19, [R7+0x500] ;  /* 0x0005000007137984 */ /* 0x000ea20000000800 */
[----:B-----5:R-:W-:-:S04]  /*0480*/  FFMA R24, R24, R9, R25 ;  /* 0x0000000918187223 */ /* 0x020fc80000000019 */
[----:B------:R-:W-:Y:S02]  /*0490*/  FFMA R23, R23, R10, R24 ;  /* 0x0000000a17177223 */ /* 0x000fe40000000018 */
[----:B------:R-:W-:Y:S02]  /*04a0*/  LDS R24, [R7+0x680] ;  /* 0x0006800007187984 */ /* 0x000fe40000000800 */
[----:B0-----:R-:W-:Y:S02]  /*04b0*/  FFMA R25, R26, R11, R23 ;  /* 0x0000000b1a197223 */ /* 0x001fe40000000017 */
[----:B------:R-:W-:Y:S04]  /*04c0*/  LDS R23, [R7+0x600] ;  /* 0x0006000007177984 */ /* 0x000fe80000000800 */
[----:B------:R-:W0:Y:S04]  /*04d0*/  LDS.128 R8, [R18+0x30] ;  /* 0x0000300012087984 */ /* 0x000e280000000c00 */
[----:B------:R-:W-:Y:S01]  /*04e0*/  LDS R26, [R7+0x780] ;  /* 0x00078000071a7984 */ /* 0x000fe20000000800 */
[----:B-1----:R-:W-:-:S03]  /*04f0*/  FFMA R25, R12, R21, R25 ;  /* 0x000000150c197223 */ /* 0x002fc60000000019 */
[----:B------:R-:W1:Y:S01]  /*0500*/  LDS R21, [R7+0x700] ;  /* 0x0007000007157984 */ /* 0x000e620000000800 */
[----:B------:R-:W-:-:S04]  /*0510*/  FFMA R22, R22, R13, R25 ;  /* 0x0000000d16167223 */ /* 0x000fc80000000019 */
[----:B--2---:R-:W-:Y:S02]  /*0520*/  FFMA R19, R19, R14, R22 ;  /* 0x0000000e13137223 */ /* 0x004fe40000000016 */
[----:B------:R-:W-:Y:S02]  /*0530*/  LDS R22, [R7+0x880] ;  /* 0x0008800007167984 */ /* 0x000fe40000000800 */
[----:B------:R-:W-:Y:S02]  /*0540*/  FFMA R25, R28, R15, R19 ;  /* 0x0000000f1c197223 */ /* 0x000fe40000000013 */
[----:B------:R-:W-:Y:S04]  /*0550*/  LDS R19, [R7+0x800] ;  /* 0x0008000007137984 */ /* 0x000fe80000000800 */
[----:B------:R-:W2:Y:S04]  /*0560*/  LDS.128 R12, [R18+0x40] ;  /* 0x00004000120c7984 */ /* 0x000ea80000000c00 */
[----:B------:R-:W-:Y:S01]  /*0570*/  LDS R28, [R7+0x980] ;  /* 0x00098000071c7984 */ /* 0x000fe20000000800 */
[----:B0-----:R-:W-:-:S03]  /*0580*/  FFMA R25, R8, R23, R25 ;  /* 0x0000001708197223 */ /* 0x001fc60000000019 */
[----:B------:R-:W0:Y:S01]  /*0590*/  LDS R23, [R7+0x900] ;  /* 0x0009000007177984 */ /* 0x000e220000000800 */
[----:B------:R-:W-:-:S04]  /*05a0*/  FFMA R24, R24, R9, R25 ;  /* 0x0000000918187223 */ /* 0x000fc80000000019 */
[----:B-1----:R-:W-:Y:S02]  /*05b0*/  FFMA R21, R21, R10, R24 ;  /* 0x0000000a15157223 */ /* 0x002fe40000000018 */
[----:B------:R-:W-:Y:S02]  /*05c0*/  LDS R24, [R7+0xa80] ;  /* 0x000a800007187984 */ /* 0x000fe40000000800 */
[----:B------:R-:W-:Y:S02]  /*05d0*/  FFMA R25, R26, R11, R21 ;  /* 0x0000000b1a197223 */ /* 0x000fe40000000015 */
[----:B------:R-:W-:Y:S04]  /*05e0*/  LDS R21, [R7+0xa00] ;  /* 0x000a000007157984 */ /* 0x000fe80000000800 */
[----:B------:R-:W1:Y:S04]  /*05f0*/  LDS.128 R8, [R18+0x50] ;  /* 0x0000500012087984 */ /* 0x000e680000000c00 */
[----:B------:R-:W-:Y:S01]  /*0600*/  LDS R26, [R7+0xc80] ;  /* 0x000c8000071a7984 */ /* 0x000fe20000000800 */
[----:B--2---:R-:W-:-:S03]  /*0610*/  FFMA R25, R12, R19, R25 ;  /* 0x000000130c197223 */ /* 0x004fc60000000019 */
[----:B------:R-:W2:Y:S01]  /*0620*/  LDS R19, [R7+0xb00] ;  /* 0x000b000007137984 */ /* 0x000ea20000000800 */
[----:B------:R-:W-:-:S03]  /*0630*/  FFMA R12, R22, R13, R25 ;  /* 0x0000000d160c7223 */ /* 0x000fc60000000019 */
[----:B------:R-:W3:Y:S01]  /*0640*/  LDS R22, [R7+0xb80] ;  /* 0x000b800007167984 */ /* 0x000ee20000000800 */
[----:B0-----:R-:W-:-:S04]  /*0650*/  FFMA R23, R23, R14, R12 ;  /* 0x0000000e17177223 */ /* 0x001fc8000000000c */
[----:B------:R-:W-:Y:S02]  /*0660*/  FFMA R25, R28, R15, R23 ;  /* 0x0000000f1c197223 */ /* 0x000fe40000000017 */
[----:B------:R-:W-:Y:S04]  /*0670*/  LDS R23, [R7+0xc00] ;  /* 0x000c000007177984 */ /* 0x000fe80000000800 */
[----:B------:R-:W0:Y:S01]  /*0680*/  LDS.128 R12, [R18+0x60] ;  /* 0x00006000120c7984 */ /* 0x000e220000000c00 */
[----:B-1----:R-:W-:-:S04]  /*0690*/  FFMA R21, R8, R21, R25 ;  /* 0x0000001508157223 */ /* 0x002fc80000000019 */
[----:B------:R-:W-:Y:S02]  /*06a0*/  FFMA R24, R24, R9, R21 ;  /* 0x0000000918187223 */ /* 0x000fe40000000015 */
[----:B------:R-:W1:Y:S02]  /*06b0*/  LDS R21, [R7+0xd00] ;  /* 0x000d000007157984 */ /* 0x000e640000000800 */
[----:B--2---:R-:W-:Y:S02]  /*06c0*/  FFMA R19, R19, R10, R24 ;  /* 0x0000000a13137223 */ /* 0x004fe40000000018 */
[----:B------:R-:W2:Y:S02]  /*06d0*/  LDS R24, [R7+0xd80] ;  /* 0x000d800007187984 */ /* 0x000ea40000000800 */
[----:B---3--:R-:W-:Y:S02]  /*06e0*/  FFMA R25, R22, R11, R19 ;  /* 0x0000000b16197223 */ /* 0x008fe40000000013 */
[----:B------:R-:W-:Y:S04]  /*06f0*/  LDS R19, [R7+0xe00] ;  /* 0x000e000007137984 */ /* 0x000fe80000000800 */
[----:B------:R-:W3:Y:S04]  /*0700*/  LDS.128 R8, [R18+0x70] ;  /* 0x0000700012087984 */ /* 0x000ee80000000c00 */
[----:B------:R-:W4:Y:S01]  /*0710*/  LDS R22, [R7+0xe80] ;  /* 0x000e800007167984 */ /* 0x000f220000000800 */
[----:B0-----:R-:W-:-:S03]  /*0720*/  FFMA R25, R12, R23, R25 ;  /* 0x000000170c197223 */ /* 0x001fc60000000019 */
[----:B------:R-:W0:Y:S01]  /*0730*/  LDS R23, [R7+0xf00] ;  /* 0x000f000007177984 */ /* 0x000e220000000800 */
[----:B------:R-:W-:-:S03]  /*0740*/  FFMA R26, R26, R13, R25 ;  /* 0x0000000d1a1a7223 */ /* 0x000fc60000000019 */
[----:B------:R-:W5:Y:S01]  /*0750*/  LDS R12, [R7+0xf80] ;  /* 0x000f8000070c7984 */ /* 0x000f620000000800 */
[----:B-1----:R-:W-:-:S04]  /*0760*/  FFMA R21, R21, R14, R26 ;  /* 0x0000000e15157223 */ /* 0x002fc8000000001a */
[----:B--2---:R-:W-:-:S04]  /*0770*/  FFMA R15, R24, R15, R21 ;  /* 0x0000000f180f7223 */ /* 0x004fc80000000015 */
[----:B---3--:R-:W-:-:S04]  /*0780*/  FFMA R15, R8, R19, R15 ;  /* 0x00000013080f7223 */ /* 0x008fc8000000000f */
[----:B----4-:R-:W-:-:S04]  /*0790*/  FFMA R22, R22, R9, R15 ;  /* 0x0000000916167223 */ /* 0x010fc8000000000f */
[----:B0-----:R-:W-:-:S04]  /*07a0*/  FFMA R23, R23, R10, R22 ;  /* 0x0000000a17177223 */ /* 0x001fc80000000016 */
[----:B-----5:R-:W-:Y:S01]  /*07b0*/  FFMA R21, R12, R11, R23 ;  /* 0x0000000b0c157223 */ /* 0x020fe20000000017 */
[----:B------:R-:W-:Y:S06]  /*07c0*/  BAR.SYNC.DEFER_BLOCKING 0x0 ;  /* 0x0000000000007b1d */ /* 0x000fec0000010000 */
[----:B------:R-:W-:Y:S05]  /*07d0*/  BRA.U UP0, `(.L_x_7) ;  /* 0xfffffff900807547 */ /* 0x000fea000b83ffff */
[----:B------:R-:W-:-:S04]  /*07e0*/  ISETP.GE.U32.AND P0, PT, R17, UR14, PT ;  /* 0x0000000e11007c0c */ /* 0x000fc8000bf06070 */
[----:B------:R-:W-:-:S13]  /*07f0*/  ISETP.GE.U32.OR P0, PT, R20, R3, P0 ;  /* 0x000000031400720c */ /* 0x000fda0000706470 */
[----:B------:R-:W-:Y:S05]  /*0800*/  @P0 EXIT ;  /* 0x000000000000094d */ /* 0x000fea0003800000 */
[----:B------:R-:W0:Y:S01]  /*0810*/  LDC.64 R4, c[0x0][0x3a0] ;  /* 0x0000e800ff047b82 */ /* 0x000e220000000a00 */
[----:B------:R-:W-:-:S04]  /*0820*/  IMAD R3, R17, R3, R20 ;  /* 0x0000000311037224 */ /* 0x000fc800078e0214 */
[----:B0-----:R-:W-:-:S05]  /*0830*/  IMAD.WIDE.U32 R2, R3, 0x4, R4 ;  /* 0x0000000403027825 */ /* 0x001fca00078e0004 */
[----:B------:R-:W-:Y:S01]  /*0840*/  STG.E desc[UR8][R2.64], R21 ;  /* 0x0000001502007986 */ /* 0x000fe2000c101908 */
[----:B------:R-:W-:Y:S05]  /*0850*/  EXIT ;  /* 0x000000000000794d */ /* 0x000fea0003800000 */
.L_x_8:
        /* <DEDUP_REMOVED lines=10> */
.L_x_11:


//--------------------- .nv.shared.reserved.0     --------------------------
	.section	.nv.shared.reserved.0,"aw",@nobits
	.weak		__nv_reservedSMEM_offset_0_alias
	.size		__nv_reservedSMEM_offset_0_alias, 0, 64
	.other		__nv_reservedSMEM_offset_0_alias,@"STO_CUDA_RESERVED_SHARED STV_DEFAULT"
__nv_reservedSMEM_offset_0_alias:
	.zero		0
	.zero		64


//--------------------- .nv.shared._Z11matrix_multPfjjS_jjS_ --------------------------
	.section	.nv.shared._Z11matrix_multPfjjS_jjS_,"aw",@nobits
	.sectionflags	@""
	.align	4
.nv.shared._Z11matrix_multPfjjS_jjS_:
	.zero		9216


//--------------------- .nv.constant0._Z14im2colOnDevicejPfS_iiiiii --------------------------
	.section	.nv.constant0._Z14im2colOnDevicejPfS_iiiiii,"a",@progbits
	.sectionflags	@""
	.align	4
.nv.constant0._Z14im2colOnDevicejPfS_iiiiii:
	.zero		944


//--------------------- .nv.constant0._Z15flattenOnDevicePfS_iiiiiiiiii --------------------------
	.section	.nv.constant0._Z15flattenOnDevicePfS_iiiiiiiiii,"a",@progbits
	.sectionflags	@""
	.align	4
.nv.constant0._Z15flattenOnDevicePfS_iiiiiiiiii:
	.zero		952


//--------------------- .nv.constant0._Z11matrix_multPfjjS_jjS_ --------------------------
	.section	.nv.constant0._Z11matrix_multPfjjS_jjS_,"a",@progbits
	.sectionflags	@""
	.align	4
.nv.constant0._Z11matrix_multPfjjS_jjS_:
	.zero		936


//--------------------- SYMBOLS --------------------------

	.type		.nv.reservedSmem.offset0,@object
	.size		.nv.reservedSmem.offset0,0x4
	.type		.nv.reservedSmem.cap,@object
	.size		.nv.reservedSmem.cap,0x4
